//
// Generated by NVIDIA NVVM Compiler
//
// Compiler Build ID: CL-36424714
// Cuda compilation tools, release 13.0, V13.0.88
// Based on NVVM 20.0.0
//

.version 9.0
.target sm_100
.address_size 64

	// .globl	_Z13subgraph_kernPmiPii
// _ZZ13subgraph_kernPmiPiiE1s has been demoted

.visible .entry _Z13subgraph_kernPmiPii(
	.param .u64 .ptr .align 1 _Z13subgraph_kernPmiPii_param_0,
	.param .u32 _Z13subgraph_kernPmiPii_param_1,
	.param .u64 .ptr .align 1 _Z13subgraph_kernPmiPii_param_2,
	.param .u32 _Z13subgraph_kernPmiPii_param_3
)
{
	.reg .pred 	%p<71>;
	.reg .b16 	%rs<8>;
	.reg .b32 	%r<519>;
	.reg .b64 	%rd<121>;
	// demoted variable
	.shared .align 4 .b8 _ZZ13subgraph_kernPmiPiiE1s[8192];
	ld.param.u64 	%rd26, [_Z13subgraph_kernPmiPii_param_0];
	ld.param.u32 	%r183, [_Z13subgraph_kernPmiPii_param_1];
	ld.param.u64 	%rd27, [_Z13subgraph_kernPmiPii_param_2];
	ld.param.u32 	%r184, [_Z13subgraph_kernPmiPii_param_3];
	cvta.to.global.u64 	%rd1, %rd26;
	cvta.to.global.u64 	%rd2, %rd27;
	mov.u32 	%r507, %tid.x;
	and.b32  	%r2, %r507, 31;
	mov.u32 	%r3, %ntid.x;
	mov.u32 	%r4, %ctaid.x;
	shr.u32 	%r512, %r507, 5;
	shl.b32 	%r185, %r507, 2;
	and.b32  	%r186, %r185, 124;
	mov.u32 	%r187, _ZZ13subgraph_kernPmiPiiE1s;
	add.s32 	%r6, %r187, %r186;
	shr.u32 	%r7, %r3, 5;
	add.s32 	%r188, %r512, %r7;
	cvt.u16.u32 	%rs3, %r188;
	sub.s16 	%rs4, 63, %rs3;
	and.b16  	%rs5, %rs4, 255;
	cvt.u16.u32 	%rs6, %r7;
	and.b16  	%rs7, %rs6, 255;
	div.u16 	%rs1, %rs5, %rs7;
	and.b16  	%rs2, %rs1, 3;
	setp.eq.s16 	%p1, %rs2, 2;
	mov.u32 	%r434, %r512;
	@%p1 bra 	$L__BB0_3;
	cvt.u32.u16 	%r8, %rs2;
	mov.b32 	%r433, 0;
	mov.u32 	%r434, %r512;
$L__BB0_2:
	.pragma "nounroll";
	shl.b32 	%r190, %r434, 7;
	add.s32 	%r191, %r6, %r190;
	mov.b32 	%r192, 100000;
	st.shared.u32 	[%r191], %r192;
	add.s32 	%r434, %r434, %r7;
	add.s32 	%r433, %r433, 1;
	xor.b32  	%r193, %r433, %r8;
	setp.ne.s32 	%p2, %r193, 2;
	@%p2 bra 	$L__BB0_2;
$L__BB0_3:
	setp.lt.u16 	%p3, %rs1, 2;
	@%p3 bra 	$L__BB0_6;
	shl.b32 	%r197, %r7, 7;
	shl.b32 	%r201, %r7, 2;
$L__BB0_5:
	shl.b32 	%r194, %r434, 7;
	add.s32 	%r195, %r6, %r194;
	mov.b32 	%r196, 100000;
	st.shared.u32 	[%r195], %r196;
	add.s32 	%r198, %r195, %r197;
	st.shared.u32 	[%r198], %r196;
	add.s32 	%r199, %r198, %r197;
	st.shared.u32 	[%r199], %r196;
	add.s32 	%r200, %r199, %r197;
	st.shared.u32 	[%r200], %r196;
	add.s32 	%r434, %r201, %r434;
	setp.lt.u32 	%p4, %r434, 64;
	@%p4 bra 	$L__BB0_5;
$L__BB0_6:
	bar.sync 	0;
	ld.global.u64 	%rd3, [%rd1];
	ld.global.u64 	%rd4, [%rd1+8];
	ld.global.u64 	%rd5, [%rd1+16];
	ld.global.u64 	%rd6, [%rd1+24];
	mad.lo.s32 	%r202, %r3, %r4, %r507;
	cvt.s64.s32 	%rd118, %r202;
	add.s32 	%r16, %r184, 4;
	sub.s32 	%r203, %r183, %r16;
	cvt.u64.u32 	%rd8, %r203;
	shr.u64 	%rd28, %rd118, %r203;
	setp.ne.s64 	%p5, %rd28, 0;
	@%p5 bra 	$L__BB0_69;
	mov.u32 	%r204, %nctaid.x;
	mul.lo.s32 	%r205, %r3, %r204;
	cvt.s64.s32 	%rd9, %r205;
	cvt.u64.u32 	%rd10, %r16;
	setp.ne.s32 	%p6, %r184, 31;
	@%p6 bra 	$L__BB0_16;
	setp.gt.s32 	%p50, %r183, %r16;
	@%p50 bra 	$L__BB0_9;
	bra.uni 	$L__BB0_13;
$L__BB0_9:
	cvt.u32.u64 	%r355, %rd10;
	cvt.u32.u64 	%r370, %rd8;
$L__BB0_10:
	shl.b64 	%rd106, %rd118, %r355;
	popc.b64 	%r356, %rd106;
	setp.eq.s64 	%p53, %rd106, 0;
	shl.b32 	%r357, %r356, 7;
	add.s32 	%r17, %r6, %r357;
	@%p53 bra 	$L__BB0_12;
	atom.shared.min.s32 	%r358, [%r17+-128], 100000;
$L__BB0_12:
	atom.shared.min.s32 	%r359, [%r17], 100000;
	atom.shared.min.s32 	%r360, [%r17+128], 100000;
	atom.shared.min.s32 	%r361, [%r17+256], 100000;
	atom.shared.min.s32 	%r362, [%r17+384], 100000;
	atom.shared.min.s32 	%r363, [%r17+512], 100000;
	atom.shared.min.s32 	%r364, [%r17+640], 100000;
	atom.shared.min.s32 	%r365, [%r17+768], 100000;
	atom.shared.min.s32 	%r366, [%r17+896], 100000;
	atom.shared.min.s32 	%r367, [%r17+1024], 100000;
	atom.shared.min.s32 	%r368, [%r17+1152], 100000;
	atom.shared.min.s32 	%r369, [%r17+1280], 100000;
	add.s64 	%rd118, %rd118, %rd9;
	shr.u64 	%rd107, %rd118, %r370;
	setp.eq.s64 	%p54, %rd107, 0;
	@%p54 bra 	$L__BB0_10;
	bra.uni 	$L__BB0_69;
$L__BB0_13:
	cvt.u32.u64 	%r339, %rd10;
	shl.b64 	%rd104, %rd118, %r339;
	popc.b64 	%r340, %rd104;
	setp.eq.s64 	%p51, %rd104, 0;
	shl.b32 	%r341, %r340, 7;
	add.s32 	%r18, %r6, %r341;
	@%p51 bra 	$L__BB0_15;
	atom.shared.min.s32 	%r342, [%r18+-128], 100000;
$L__BB0_15:
	atom.shared.min.s32 	%r343, [%r18], 100000;
	atom.shared.min.s32 	%r344, [%r18+128], 100000;
	atom.shared.min.s32 	%r345, [%r18+256], 100000;
	atom.shared.min.s32 	%r346, [%r18+384], 100000;
	atom.shared.min.s32 	%r347, [%r18+512], 100000;
	atom.shared.min.s32 	%r348, [%r18+640], 100000;
	atom.shared.min.s32 	%r349, [%r18+768], 100000;
	atom.shared.min.s32 	%r350, [%r18+896], 100000;
	atom.shared.min.s32 	%r351, [%r18+1024], 100000;
	atom.shared.min.s32 	%r352, [%r18+1152], 100000;
	atom.shared.min.s32 	%r353, [%r18+1280], 100000;
	add.s64 	%rd118, %rd118, %rd9;
	cvt.u32.u64 	%r354, %rd8;
	shr.u64 	%rd105, %rd118, %r354;
	setp.eq.s64 	%p52, %rd105, 0;
	@%p52 bra 	$L__BB0_13;
	bra.uni 	$L__BB0_69;
$L__BB0_16:
	cvt.u32.u64 	%r206, %rd3;
	cvt.u32.u64 	%r207, %rd4;
	cvt.u32.u64 	%r208, %rd5;
	mov.b32 	%r209, 1;
	shl.b32 	%r19, %r209, %r184;
	sub.s32 	%r210, %r183, %r184;
	add.s32 	%r211, %r210, -4;
	add.s32 	%r20, %r210, -5;
	xor.b32  	%r212, %r183, 4;
	sub.s32 	%r213, %r212, %r184;
	and.b32  	%r214, %r213, 7;
	add.s32 	%r21, %r214, -1;
	and.b32  	%r22, %r210, 3;
	and.b32  	%r23, %r211, 7;
	and.b32  	%r24, %r213, 3;
	and.b32  	%r25, %r210, 1;
	add.s32 	%r26, %r184, 5;
	and.b32  	%r215, %r211, -8;
	neg.s32 	%r27, %r215;
	and.b32  	%r216, %r207, 9;
	popc.b32 	%r28, %r216;
	and.b32  	%r217, %r206, 11;
	popc.b32 	%r29, %r217;
	and.b32  	%r218, %r208, 10;
	popc.b32 	%r30, %r218;
	and.b32  	%r219, %r206, 14;
	popc.b32 	%r31, %r219;
	and.b32  	%r220, %r207, 15;
	popc.b32 	%r32, %r220;
	and.b32  	%r221, %r206, 13;
	popc.b32 	%r33, %r221;
	cvt.u32.u64 	%r222, %rd6;
	and.b32  	%r223, %r222, 12;
	popc.b32 	%r34, %r223;
	and.b32  	%r224, %r207, 5;
	popc.b32 	%r35, %r224;
	and.b32  	%r225, %r206, 7;
	popc.b32 	%r36, %r225;
	and.b32  	%r226, %r208, 6;
	popc.b32 	%r37, %r226;
	and.b32  	%r227, %r207, 3;
	popc.b32 	%r38, %r227;
$L__BB0_17:
	setp.le.s32 	%p7, %r183, %r16;
	cvt.u32.u64 	%r229, %rd10;
	shl.b64 	%rd16, %rd118, %r229;
	mov.b32 	%r504, 0;
	@%p7 bra 	$L__BB0_60;
	setp.lt.u32 	%p8, %r20, 7;
	mov.b32 	%r462, 0;
	mov.u32 	%r456, %r16;
	@%p8 bra 	$L__BB0_38;
	mov.b32 	%r462, 0;
	mov.u32 	%r436, %r27;
	mov.u32 	%r437, %r26;
$L__BB0_20:
	.pragma "nounroll";
	add.s32 	%r233, %r437, -1;
	shr.u64 	%rd29, %rd16, %r233;
	and.b64  	%rd30, %rd29, 1;
	setp.eq.b64 	%p9, %rd30, 1;
	not.pred 	%p10, %p9;
	mul.wide.s32 	%rd31, %r233, 8;
	add.s64 	%rd17, %rd1, %rd31;
	@%p10 bra 	$L__BB0_22;
	ld.global.u64 	%rd32, [%rd17];
	and.b64  	%rd33, %rd32, %rd16;
	popc.b64 	%r234, %rd33;
	add.s32 	%r462, %r462, %r234;
$L__BB0_22:
	shr.u64 	%rd34, %rd16, %r437;
	and.b64  	%rd35, %rd34, 1;
	setp.eq.b64 	%p11, %rd35, 1;
	not.pred 	%p12, %p11;
	@%p12 bra 	$L__BB0_24;
	ld.global.u64 	%rd36, [%rd17+8];
	and.b64  	%rd37, %rd36, %rd16;
	popc.b64 	%r235, %rd37;
	add.s32 	%r462, %r462, %r235;
$L__BB0_24:
	add.s32 	%r236, %r437, 1;
	shr.u64 	%rd38, %rd16, %r236;
	and.b64  	%rd39, %rd38, 1;
	setp.eq.b64 	%p13, %rd39, 1;
	not.pred 	%p14, %p13;
	@%p14 bra 	$L__BB0_26;
	ld.global.u64 	%rd40, [%rd17+16];
	and.b64  	%rd41, %rd40, %rd16;
	popc.b64 	%r237, %rd41;
	add.s32 	%r462, %r462, %r237;
$L__BB0_26:
	add.s32 	%r238, %r437, 2;
	shr.u64 	%rd42, %rd16, %r238;
	and.b64  	%rd43, %rd42, 1;
	setp.eq.b64 	%p15, %rd43, 1;
	not.pred 	%p16, %p15;
	@%p16 bra 	$L__BB0_28;
	ld.global.u64 	%rd44, [%rd17+24];
	and.b64  	%rd45, %rd44, %rd16;
	popc.b64 	%r239, %rd45;
	add.s32 	%r462, %r462, %r239;
$L__BB0_28:
	add.s32 	%r240, %r437, 3;
	shr.u64 	%rd46, %rd16, %r240;
	and.b64  	%rd47, %rd46, 1;
	setp.eq.b64 	%p17, %rd47, 1;
	not.pred 	%p18, %p17;
	@%p18 bra 	$L__BB0_30;
	ld.global.u64 	%rd48, [%rd17+32];
	and.b64  	%rd49, %rd48, %rd16;
	popc.b64 	%r241, %rd49;
	add.s32 	%r462, %r462, %r241;
$L__BB0_30:
	add.s32 	%r242, %r437, 4;
	shr.u64 	%rd50, %rd16, %r242;
	and.b64  	%rd51, %rd50, 1;
	setp.eq.b64 	%p19, %rd51, 1;
	not.pred 	%p20, %p19;
	@%p20 bra 	$L__BB0_32;
	ld.global.u64 	%rd52, [%rd17+40];
	and.b64  	%rd53, %rd52, %rd16;
	popc.b64 	%r243, %rd53;
	add.s32 	%r462, %r462, %r243;
$L__BB0_32:
	add.s32 	%r244, %r437, 5;
	shr.u64 	%rd54, %rd16, %r244;
	and.b64  	%rd55, %rd54, 1;
	setp.eq.b64 	%p21, %rd55, 1;
	not.pred 	%p22, %p21;
	@%p22 bra 	$L__BB0_34;
	ld.global.u64 	%rd56, [%rd17+48];
	and.b64  	%rd57, %rd56, %rd16;
	popc.b64 	%r245, %rd57;
	add.s32 	%r462, %r462, %r245;
$L__BB0_34:
	add.s32 	%r246, %r437, 6;
	shr.u64 	%rd58, %rd16, %r246;
	and.b64  	%rd59, %rd58, 1;
	setp.eq.b64 	%p23, %rd59, 1;
	not.pred 	%p24, %p23;
	@%p24 bra 	$L__BB0_36;
	ld.global.u64 	%rd60, [%rd17+56];
	and.b64  	%rd61, %rd60, %rd16;
	popc.b64 	%r247, %rd61;
	add.s32 	%r462, %r462, %r247;
$L__BB0_36:
	add.s32 	%r437, %r437, 8;
	add.s32 	%r436, %r436, 8;
	setp.ne.s32 	%p25, %r436, 0;
	@%p25 bra 	$L__BB0_20;
	add.s32 	%r456, %r437, -1;
$L__BB0_38:
	setp.eq.s32 	%p26, %r23, 0;
	@%p26 bra 	$L__BB0_59;
	setp.lt.u32 	%p27, %r21, 3;
	@%p27 bra 	$L__BB0_49;
	shr.u64 	%rd62, %rd16, %r456;
	and.b64  	%rd63, %rd62, 1;
	setp.eq.b64 	%p28, %rd63, 1;
	not.pred 	%p29, %p28;
	mul.wide.s32 	%rd64, %r456, 8;
	add.s64 	%rd18, %rd1, %rd64;
	@%p29 bra 	$L__BB0_42;
	ld.global.u64 	%rd65, [%rd18];
	and.b64  	%rd66, %rd65, %rd16;
	popc.b64 	%r249, %rd66;
	add.s32 	%r462, %r462, %r249;
$L__BB0_42:
	add.s32 	%r250, %r456, 1;
	shr.u64 	%rd67, %rd16, %r250;
	and.b64  	%rd68, %rd67, 1;
	setp.eq.b64 	%p30, %rd68, 1;
	not.pred 	%p31, %p30;
	@%p31 bra 	$L__BB0_44;
	ld.global.u64 	%rd69, [%rd18+8];
	and.b64  	%rd70, %rd69, %rd16;
	popc.b64 	%r251, %rd70;
	add.s32 	%r462, %r462, %r251;
$L__BB0_44:
	add.s32 	%r252, %r456, 2;
	shr.u64 	%rd71, %rd16, %r252;
	and.b64  	%rd72, %rd71, 1;
	setp.eq.b64 	%p32, %rd72, 1;
	not.pred 	%p33, %p32;
	@%p33 bra 	$L__BB0_46;
	ld.global.u64 	%rd73, [%rd18+16];
	and.b64  	%rd74, %rd73, %rd16;
	popc.b64 	%r253, %rd74;
	add.s32 	%r462, %r462, %r253;
$L__BB0_46:
	add.s32 	%r254, %r456, 3;
	shr.u64 	%rd75, %rd16, %r254;
	and.b64  	%rd76, %rd75, 1;
	setp.eq.b64 	%p34, %rd76, 1;
	not.pred 	%p35, %p34;
	@%p35 bra 	$L__BB0_48;
	ld.global.u64 	%rd77, [%rd18+24];
	and.b64  	%rd78, %rd77, %rd16;
	popc.b64 	%r255, %rd78;
	add.s32 	%r462, %r462, %r255;
$L__BB0_48:
	add.s32 	%r456, %r456, 4;
$L__BB0_49:
	setp.eq.s32 	%p36, %r24, 0;
	@%p36 bra 	$L__BB0_59;
	setp.eq.s32 	%p37, %r22, 1;
	@%p37 bra 	$L__BB0_56;
	shr.u64 	%rd79, %rd16, %r456;
	and.b64  	%rd80, %rd79, 1;
	setp.eq.b64 	%p38, %rd80, 1;
	not.pred 	%p39, %p38;
	mul.wide.s32 	%rd81, %r456, 8;
	add.s64 	%rd19, %rd1, %rd81;
	@%p39 bra 	$L__BB0_53;
	ld.global.u64 	%rd82, [%rd19];
	and.b64  	%rd83, %rd82, %rd16;
	popc.b64 	%r257, %rd83;
	add.s32 	%r462, %r462, %r257;
$L__BB0_53:
	add.s32 	%r258, %r456, 1;
	shr.u64 	%rd84, %rd16, %r258;
	and.b64  	%rd85, %rd84, 1;
	setp.eq.b64 	%p40, %rd85, 1;
	not.pred 	%p41, %p40;
	@%p41 bra 	$L__BB0_55;
	ld.global.u64 	%rd86, [%rd19+8];
	and.b64  	%rd87, %rd86, %rd16;
	popc.b64 	%r259, %rd87;
	add.s32 	%r462, %r462, %r259;
$L__BB0_55:
	add.s32 	%r456, %r456, 2;
$L__BB0_56:
	setp.eq.s32 	%p42, %r25, 0;
	@%p42 bra 	$L__BB0_59;
	shr.u64 	%rd88, %rd16, %r456;
	and.b64  	%rd89, %rd88, 1;
	setp.eq.b64 	%p43, %rd89, 1;
	not.pred 	%p44, %p43;
	@%p44 bra 	$L__BB0_59;
	mul.wide.s32 	%rd90, %r456, 8;
	add.s64 	%rd91, %rd1, %rd90;
	ld.global.u64 	%rd92, [%rd91];
	and.b64  	%rd93, %rd92, %rd16;
	popc.b64 	%r260, %rd93;
	add.s32 	%r462, %r462, %r260;
$L__BB0_59:
	shr.s32 	%r504, %r462, 1;
$L__BB0_60:
	mov.b32 	%r479, 0;
	mov.b32 	%r485, 100000;
	mov.u32 	%r486, %r485;
	mov.u32 	%r487, %r485;
	mov.u32 	%r488, %r485;
	mov.u32 	%r489, %r485;
	mov.u32 	%r490, %r485;
	mov.u32 	%r491, %r485;
	mov.u32 	%r492, %r485;
	mov.u32 	%r493, %r485;
	mov.u32 	%r494, %r485;
	mov.u32 	%r495, %r485;
	mov.u32 	%r496, %r485;
	mov.u32 	%r497, %r485;
	mov.u32 	%r498, %r485;
	mov.u32 	%r503, %r485;
	mov.u32 	%r481, %r485;
	mov.u32 	%r482, %r485;
	mov.u32 	%r483, %r485;
	mov.u32 	%r484, %r485;
$L__BB0_61:
	mov.u32 	%r101, %r498;
	mov.u32 	%r100, %r497;
	mov.u32 	%r99, %r496;
	mov.u32 	%r98, %r495;
	mov.u32 	%r97, %r494;
	mov.u32 	%r96, %r493;
	mov.u32 	%r94, %r491;
	mov.u32 	%r93, %r490;
	mov.u32 	%r92, %r489;
	mov.u32 	%r91, %r488;
	mov.u32 	%r90, %r487;
	mov.u32 	%r89, %r486;
	shr.u32 	%r263, %r479, 1;
	xor.b32  	%r109, %r263, %r479;
	shl.b32 	%r264, %r109, 4;
	cvt.s64.s32 	%rd94, %r264;
	add.s64 	%rd20, %rd16, %rd94;
	setp.eq.s32 	%p45, %r479, 0;
	mov.u32 	%r499, %r484;
	mov.u32 	%r500, %r483;
	mov.u32 	%r501, %r482;
	mov.u32 	%r502, %r481;
	@%p45 bra 	$L__BB0_65;
	neg.s32 	%r265, %r479;
	and.b32  	%r266, %r479, %r265;
	clz.b32 	%r267, %r266;
	sub.s32 	%r268, 35, %r267;
	mul.wide.u32 	%rd95, %r268, 8;
	add.s64 	%rd96, %rd1, %rd95;
	ld.global.u64 	%rd97, [%rd96];
	and.b64  	%rd98, %rd97, %rd20;
	popc.b64 	%r110, %rd98;
	shl.b32 	%r269, %r109, %r267;
	and.b32  	%r270, %r269, -2147483648;
	setp.eq.s32 	%p46, %r270, 0;
	@%p46 bra 	$L__BB0_64;
	add.s32 	%r504, %r504, %r110;
	mov.u32 	%r485, %r89;
	mov.u32 	%r486, %r90;
	mov.u32 	%r487, %r91;
	mov.u32 	%r488, %r92;
	mov.u32 	%r489, %r93;
	mov.u32 	%r490, %r94;
	mov.u32 	%r491, %r484;
	mov.u32 	%r493, %r492;
	mov.u32 	%r494, %r96;
	mov.u32 	%r495, %r97;
	mov.u32 	%r496, %r98;
	mov.u32 	%r497, %r99;
	mov.u32 	%r498, %r100;
	mov.u32 	%r499, %r483;
	mov.u32 	%r500, %r482;
	mov.u32 	%r501, %r481;
	mov.u32 	%r502, %r503;
	mov.u32 	%r503, %r101;
	bra.uni 	$L__BB0_65;
$L__BB0_64:
	sub.s32 	%r504, %r504, %r110;
	mov.u32 	%r486, %r485;
	mov.u32 	%r487, %r89;
	mov.u32 	%r488, %r90;
	mov.u32 	%r489, %r91;
	mov.u32 	%r490, %r92;
	mov.u32 	%r491, %r93;
	mov.u32 	%r492, %r96;
	mov.u32 	%r493, %r97;
	mov.u32 	%r494, %r98;
	mov.u32 	%r495, %r99;
	mov.u32 	%r496, %r100;
	mov.u32 	%r497, %r101;
	mov.u32 	%r498, %r503;
	mov.u32 	%r499, %r94;
	mov.u32 	%r500, %r484;
	mov.u32 	%r501, %r483;
	mov.u32 	%r502, %r482;
	mov.u32 	%r503, %r481;
$L__BB0_65:
	and.b64  	%rd99, %rd3, %rd20;
	popc.b64 	%r271, %rd99;
	and.b64  	%rd100, %rd4, %rd20;
	popc.b64 	%r272, %rd100;
	and.b64  	%rd101, %rd5, %rd20;
	popc.b64 	%r273, %rd101;
	and.b64  	%rd102, %rd6, %rd20;
	popc.b64 	%r274, %rd102;
	min.s32 	%r484, %r504, %r499;
	add.s32 	%r275, %r504, %r271;
	cvt.u32.u64 	%r276, %rd3;
	and.b32  	%r277, %r276, 1;
	add.s32 	%r278, %r275, %r277;
	min.s32 	%r279, %r278, %r500;
	add.s32 	%r280, %r38, %r272;
	add.s32 	%r281, %r280, %r278;
	min.s32 	%r282, %r281, %r501;
	shr.u32 	%r283, %r276, 1;
	and.b32  	%r284, %r283, 1;
	add.s32 	%r285, %r284, %r271;
	sub.s32 	%r286, %r281, %r285;
	min.s32 	%r287, %r286, %r279;
	add.s32 	%r288, %r37, %r273;
	add.s32 	%r289, %r288, %r286;
	min.s32 	%r290, %r289, %r282;
	add.s32 	%r291, %r36, %r271;
	add.s32 	%r292, %r291, %r289;
	min.s32 	%r293, %r292, %r502;
	add.s32 	%r294, %r35, %r272;
	sub.s32 	%r295, %r292, %r294;
	min.s32 	%r296, %r295, %r290;
	shr.u32 	%r297, %r276, 2;
	and.b32  	%r298, %r297, 1;
	add.s32 	%r299, %r298, %r271;
	sub.s32 	%r300, %r295, %r299;
	min.s32 	%r301, %r300, %r287;
	add.s32 	%r302, %r34, %r274;
	add.s32 	%r303, %r302, %r300;
	min.s32 	%r304, %r303, %r296;
	add.s32 	%r305, %r33, %r271;
	add.s32 	%r306, %r305, %r303;
	min.s32 	%r307, %r306, %r293;
	add.s32 	%r308, %r32, %r272;
	add.s32 	%r309, %r308, %r306;
	min.s32 	%r503, %r309, %r503;
	add.s32 	%r310, %r31, %r271;
	sub.s32 	%r311, %r309, %r310;
	min.s32 	%r312, %r311, %r307;
	add.s32 	%r313, %r30, %r273;
	sub.s32 	%r314, %r311, %r313;
	min.s32 	%r315, %r314, %r304;
	add.s32 	%r316, %r29, %r271;
	add.s32 	%r317, %r316, %r314;
	min.s32 	%r481, %r317, %r312;
	add.s32 	%r318, %r28, %r272;
	sub.s32 	%r319, %r317, %r318;
	min.s32 	%r482, %r319, %r315;
	shr.u32 	%r320, %r276, 3;
	and.b32  	%r321, %r320, 1;
	add.s32 	%r322, %r321, %r271;
	sub.s32 	%r323, %r319, %r322;
	min.s32 	%r483, %r323, %r301;
	add.s32 	%r479, %r479, 1;
	setp.ne.s32 	%p47, %r479, %r19;
	@%p47 bra 	$L__BB0_61;
	popc.b64 	%r324, %rd16;
	setp.eq.s64 	%p48, %rd16, 0;
	shl.b32 	%r325, %r324, 7;
	add.s32 	%r139, %r6, %r325;
	@%p48 bra 	$L__BB0_68;
	atom.shared.min.s32 	%r326, [%r139+-128], %r491;
$L__BB0_68:
	atom.shared.min.s32 	%r327, [%r139], %r484;
	atom.shared.min.s32 	%r328, [%r139+128], %r483;
	atom.shared.min.s32 	%r329, [%r139+256], %r482;
	atom.shared.min.s32 	%r330, [%r139+384], %r481;
	atom.shared.min.s32 	%r331, [%r139+512], %r503;
	atom.shared.min.s32 	%r332, [%r139+640], %r498;
	atom.shared.min.s32 	%r333, [%r139+768], %r497;
	atom.shared.min.s32 	%r334, [%r139+896], %r496;
	atom.shared.min.s32 	%r335, [%r139+1024], %r495;
	atom.shared.min.s32 	%r336, [%r139+1152], %r494;
	atom.shared.min.s32 	%r337, [%r139+1280], %r493;
	add.s64 	%rd118, %rd118, %rd9;
	cvt.u32.u64 	%r338, %rd8;
	shr.u64 	%rd103, %rd118, %r338;
	setp.eq.s64 	%p49, %rd103, 0;
	@%p49 bra 	$L__BB0_17;
$L__BB0_69:
	bar.sync 	0;
	mov.u32 	%r372, _ZZ13subgraph_kernPmiPiiE1s;
	shl.b32 	%r374, %r2, 2;
	mov.u32 	%r508, %r512;
$L__BB0_70:
	setp.gt.u32 	%p55, %r2, 15;
	@%p55 bra 	$L__BB0_72;
	shl.b32 	%r371, %r508, 7;
	add.s32 	%r373, %r372, %r371;
	add.s32 	%r375, %r373, %r374;
	ld.shared.u32 	%r376, [%r375];
	ld.shared.u32 	%r377, [%r375+64];
	min.s32 	%r378, %r376, %r377;
	st.shared.u32 	[%r375], %r378;
$L__BB0_72:
	add.s32 	%r508, %r508, %r7;
	setp.lt.u32 	%p56, %r508, 64;
	@%p56 bra 	$L__BB0_70;
	bar.sync 	0;
	mov.u32 	%r509, %r512;
$L__BB0_74:
	setp.gt.u32 	%p57, %r2, 7;
	@%p57 bra 	$L__BB0_76;
	shl.b32 	%r379, %r509, 7;
	add.s32 	%r381, %r372, %r379;
	add.s32 	%r383, %r381, %r374;
	ld.shared.u32 	%r384, [%r383];
	ld.shared.u32 	%r385, [%r383+32];
	min.s32 	%r386, %r384, %r385;
	st.shared.u32 	[%r383], %r386;
$L__BB0_76:
	add.s32 	%r509, %r509, %r7;
	setp.lt.u32 	%p58, %r509, 64;
	@%p58 bra 	$L__BB0_74;
	bar.sync 	0;
	mov.u32 	%r510, %r512;
$L__BB0_78:
	setp.gt.u32 	%p59, %r2, 3;
	@%p59 bra 	$L__BB0_80;
	shl.b32 	%r387, %r510, 7;
	add.s32 	%r389, %r372, %r387;
	add.s32 	%r391, %r389, %r374;
	ld.shared.u32 	%r392, [%r391];
	ld.shared.u32 	%r393, [%r391+16];
	min.s32 	%r394, %r392, %r393;
	st.shared.u32 	[%r391], %r394;
$L__BB0_80:
	add.s32 	%r510, %r510, %r7;
	setp.lt.u32 	%p60, %r510, 64;
	@%p60 bra 	$L__BB0_78;
	bar.sync 	0;
	mov.u32 	%r511, %r512;
$L__BB0_82:
	setp.gt.u32 	%p61, %r2, 1;
	@%p61 bra 	$L__BB0_84;
	shl.b32 	%r395, %r511, 7;
	add.s32 	%r397, %r372, %r395;
	add.s32 	%r399, %r397, %r374;
	ld.shared.u32 	%r400, [%r399];
	ld.shared.u32 	%r401, [%r399+8];
	min.s32 	%r402, %r400, %r401;
	st.shared.u32 	[%r399], %r402;
$L__BB0_84:
	add.s32 	%r511, %r511, %r7;
	setp.lt.u32 	%p62, %r511, 64;
	@%p62 bra 	$L__BB0_82;
	bar.sync 	0;
$L__BB0_86:
	setp.ne.s32 	%p63, %r2, 0;
	@%p63 bra 	$L__BB0_88;
	shl.b32 	%r403, %r512, 7;
	add.s32 	%r405, %r372, %r403;
	ld.shared.u32 	%r406, [%r405];
	ld.shared.u32 	%r407, [%r405+4];
	min.s32 	%r408, %r406, %r407;
	st.shared.u32 	[%r405], %r408;
$L__BB0_88:
	add.s32 	%r512, %r512, %r7;
	setp.lt.u32 	%p64, %r512, 64;
	@%p64 bra 	$L__BB0_86;
	bar.sync 	0;
	setp.lt.u32 	%p65, %r507, 64;
	@%p65 bra 	$L__BB0_90;
	bra.uni 	$L__BB0_96;
$L__BB0_90:
	shl.b32 	%r140, %r4, 6;
	add.s32 	%r409, %r507, %r3;
	max.u32 	%r410, %r409, 64;
	setp.lt.u32 	%p66, %r409, 64;
	selp.u32 	%r411, 1, 0, %p66;
	add.s32 	%r412, %r409, %r411;
	sub.s32 	%r413, %r410, %r412;
	div.u32 	%r414, %r413, %r3;
	add.s32 	%r141, %r414, %r411;
	and.b32  	%r415, %r141, 3;
	setp.eq.s32 	%p67, %r415, 3;
	@%p67 bra 	$L__BB0_93;
	add.s32 	%r416, %r141, 1;
	and.b32  	%r417, %r416, 3;
	add.s32 	%r418, %r507, %r140;
	mul.wide.u32 	%rd108, %r418, 4;
	add.s64 	%rd120, %rd2, %rd108;
	mul.wide.u32 	%rd23, %r3, 4;
	shl.b32 	%r419, %r507, 7;
	add.s32 	%r506, %r372, %r419;
	shl.b32 	%r143, %r3, 7;
	neg.s32 	%r505, %r417;
	mad.lo.s32 	%r507, %r3, %r417, %r507;
$L__BB0_92:
	.pragma "nounroll";
	ld.shared.u32 	%r421, [%r506];
	st.global.u32 	[%rd120], %r421;
	add.s64 	%rd120, %rd120, %rd23;
	add.s32 	%r506, %r506, %r143;
	add.s32 	%r505, %r505, 1;
	setp.ne.s32 	%p68, %r505, 0;
	@%p68 bra 	$L__BB0_92;
$L__BB0_93:
	setp.lt.u32 	%p69, %r141, 3;
	@%p69 bra 	$L__BB0_96;
	shl.b32 	%r151, %r3, 2;
	add.s32 	%r514, %r507, %r140;
	add.s32 	%r517, %r514, %r3;
	shl.b32 	%r422, %r3, 1;
	add.s32 	%r516, %r514, %r422;
	mad.lo.s32 	%r515, %r3, 3, %r514;
	shl.b32 	%r156, %r3, 7;
	shl.b32 	%r423, %r507, 7;
	add.s32 	%r513, %r372, %r423;
	shl.b32 	%r158, %r3, 9;
	shl.b32 	%r159, %r3, 8;
	mul.lo.s32 	%r160, %r3, 384;
$L__BB0_95:
	ld.shared.u32 	%r425, [%r513];
	mul.wide.u32 	%rd109, %r514, 4;
	add.s64 	%rd110, %rd2, %rd109;
	st.global.u32 	[%rd110], %r425;
	add.s32 	%r426, %r513, %r156;
	ld.shared.u32 	%r427, [%r426];
	mul.wide.u32 	%rd111, %r517, 4;
	add.s64 	%rd112, %rd2, %rd111;
	st.global.u32 	[%rd112], %r427;
	add.s32 	%r428, %r513, %r159;
	ld.shared.u32 	%r429, [%r428];
	mul.wide.u32 	%rd113, %r516, 4;
	add.s64 	%rd114, %rd2, %rd113;
	st.global.u32 	[%rd114], %r429;
	add.s32 	%r430, %r513, %r160;
	ld.shared.u32 	%r431, [%r430];
	mul.wide.u32 	%rd115, %r515, 4;
	add.s64 	%rd116, %rd2, %rd115;
	st.global.u32 	[%rd116], %r431;
	add.s32 	%r507, %r507, %r151;
	add.s32 	%r517, %r517, %r151;
	add.s32 	%r516, %r516, %r151;
	add.s32 	%r515, %r515, %r151;
	add.s32 	%r514, %r514, %r151;
	add.s32 	%r513, %r513, %r158;
	setp.lt.u32 	%p70, %r507, 64;
	@%p70 bra 	$L__BB0_95;
$L__BB0_96:
	ret;

}


// ===== COMPILED SASS (sm_100) =====

	.target	sm_100

	.elftype	@"ET_EXEC"


//--------------------- .note.nv.tkinfo           --------------------------
	.section	.note.nv.tkinfo,"",@"SHT_NOTE"
	.sectionflags	@"SHF_NOTE_NV_TKINFO"
	.tkinfo
        /*0018*/ 	.word	0x00000002
        /*0030*/ 	.string	""
        /*0030*/ 	.string	"ptxas"
        /*0030*/ 	.string	"Cuda compilation tools, release 13.0, V13.0.88"
        /*0030*/ 	.string	"Build cuda_13.0.r13.0/compiler.36424714_0"
        /*0030*/ 	.string	"-arch sm_100 -m 64 "



//--------------------- .note.nv.cuinfo           --------------------------
	.section	.note.nv.cuinfo,"",@"SHT_NOTE"
	.sectionflags	@"SHF_NOTE_NV_CUINFO"
        /*0018*/ 	.short	0x0002
        /*001a*/ 	.short	0x0064
        /*001c*/ 	.short	0x0082
	.zero		2


//--------------------- .nv.info                  --------------------------
	.section	.nv.info,"",@"SHT_CUDA_INFO"
	.align	4


	//----- nvinfo : EIATTR_REGCOUNT
	.align		4
        /*0000*/ 	.byte	0x04, 0x2f
        /*0002*/ 	.short	(.L_1 - .L_0)
	.align		4
.L_0:
        /*0004*/ 	.word	index@(_Z13subgraph_kernPmiPii)
        /*0008*/ 	.word	0x00000048


	//----- nvinfo : EIATTR_FRAME_SIZE
	.align		4
.L_1:
        /*000c*/ 	.byte	0x04, 0x11
        /*000e*/ 	.short	(.L_3 - .L_2)
	.align		4
.L_2:
        /*0010*/ 	.word	index@($__internal_0_$__cuda_sm20_div_u16)
        /*0014*/ 	.word	0x00000000


	//----- nvinfo : EIATTR_FRAME_SIZE
	.align		4
.L_3:
        /*0018*/ 	.byte	0x04, 0x11
        /*001a*/ 	.short	(.L_5 - .L_4)
	.align		4
.L_4:
        /*001c*/ 	.word	index@(_Z13subgraph_kernPmiPii)
        /*0020*/ 	.word	0x00000000


	//----- nvinfo : EIATTR_MIN_STACK_SIZE
	.align		4
.L_5:
        /*0024*/ 	.byte	0x04, 0x12
        /*0026*/ 	.short	(.L_7 - .L_6)
	.align		4
.L_6:
        /*0028*/ 	.word	index@(_Z13subgraph_kernPmiPii)
        /*002c*/ 	.word	0x00000000
.L_7:


//--------------------- .nv.compat                --------------------------
	.section	.nv.compat,"",@"SHT_CUDA_COMPAT_INFO"
	.align	4
        /*0000*/ 	.byte	0x02, 0x09, 0x00, 0x00, 0x02, 0x02, 0x01, 0x00, 0x02, 0x05, 0x05, 0x00, 0x03, 0x07, 0x01, 0x01
        /*0010*/ 	.byte	0x02, 0x03, 0x00, 0x00, 0x02, 0x06, 0x01, 0x00, 0x04, 0x0b, 0x08, 0x00, 0x01, 0x00, 0x00, 0x00
        /*0020*/ 	.byte	0x00, 0x00, 0x00, 0x00


//--------------------- .nv.info._Z13subgraph_kernPmiPii --------------------------
	.section	.nv.info._Z13subgraph_kernPmiPii,"",@"SHT_CUDA_INFO"
	.sectionflags	@""
	.align	4


	//----- nvinfo : EIATTR_CUDA_API_VERSION
	.align		4
        /*0000*/ 	.byte	0x04, 0x37
        /*0002*/ 	.short	(.L_9 - .L_8)
.L_8:
        /*0004*/ 	.word	0x00000082


	//----- nvinfo : EIATTR_KPARAM_INFO
	.align		4
.L_9:
        /*0008*/ 	.byte	0x04, 0x17
        /*000a*/ 	.short	(.L_11 - .L_10)
.L_10:
        /*000c*/ 	.word	0x00000000
        /*0010*/ 	.short	0x0003
        /*0012*/ 	.short	0x0018
        /*0014*/ 	.byte	0x00, 0xf0, 0x11, 0x00


	//----- nvinfo : EIATTR_KPARAM_INFO
	.align		4
.L_11:
        /*0018*/ 	.byte	0x04, 0x17
        /*001a*/ 	.short	(.L_13 - .L_12)
.L_12:
        /*001c*/ 	.word	0x00000000
        /*0020*/ 	.short	0x0002
        /*0022*/ 	.short	0x0010
        /*0024*/ 	.byte	0x00, 0xf5, 0x21, 0x00


	//----- nvinfo : EIATTR_KPARAM_INFO
	.align		4
.L_13:
        /*0028*/ 	.byte	0x04, 0x17
        /*002a*/ 	.short	(.L_15 - .L_14)
.L_14:
        /*002c*/ 	.word	0x00000000
        /*0030*/ 	.short	0x0001
        /*0032*/ 	.short	0x0008
        /*0034*/ 	.byte	0x00, 0xf0, 0x11, 0x00


	//----- nvinfo : EIATTR_KPARAM_INFO
	.align		4
.L_15:
        /*0038*/ 	.byte	0x04, 0x17
        /*003a*/ 	.short	(.L_17 - .L_16)
.L_16:
        /*003c*/ 	.word	0x00000000
        /*0040*/ 	.short	0x0000
        /*0042*/ 	.short	0x0000
        /*0044*/ 	.byte	0x00, 0xf5, 0x21, 0x00


	//----- nvinfo : EIATTR_SPARSE_MMA_MASK
	.align		4
.L_17:
        /*0048*/ 	.byte	0x03, 0x50
        /*004a*/ 	.short	0x0000


	//----- nvinfo : EIATTR_MAXREG_COUNT
	.align		4
        /*004c*/ 	.byte	0x03, 0x1b
        /*004e*/ 	.short	0x00ff


	//----- nvinfo : EIATTR_NUM_BARRIERS
	.align		4
        /*0050*/ 	.byte	0x02, 0x4c
        /*0052*/ 	.byte	0x01
	.zero		1


	//----- nvinfo : EIATTR_MERCURY_ISA_VERSION
	.align		4
        /*0054*/ 	.byte	0x03, 0x5f
        /*0056*/ 	.short	0x0101


	//----- nvinfo : EIATTR_VRC_CTA_INIT_COUNT
	.align		4
        /*0058*/ 	.byte	0x02, 0x4a
	.zero		1
	.zero		1


	//----- nvinfo : EIATTR_EXIT_INSTR_OFFSETS
	.align		4
        /*005c*/ 	.byte	0x04, 0x1c
        /*005e*/ 	.short	(.L_19 - .L_18)


	//   ....[0]....
.L_18:
        /*0060*/ 	.word	0x00002830


	//   ....[1]....
        /*0064*/ 	.word	0x00002b30


	//   ....[2]....
        /*0068*/ 	.word	0x00002da0


	//----- nvinfo : EIATTR_CRS_STACK_SIZE
	.align		4
.L_19:
        /*006c*/ 	.byte	0x04, 0x1e
        /*006e*/ 	.short	(.L_21 - .L_20)
.L_20:
        /*0070*/ 	.word	0x00000000


	//----- nvinfo : EIATTR_CBANK_PARAM_SIZE
	.align		4
.L_21:
        /*0074*/ 	.byte	0x03, 0x19
        /*0076*/ 	.short	0x001c


	//----- nvinfo : EIATTR_PARAM_CBANK
	.align		4
        /*0078*/ 	.byte	0x04, 0x0a
        /*007a*/ 	.short	(.L_23 - .L_22)
	.align		4
.L_22:
        /*007c*/ 	.word	index@(.nv.constant0._Z13subgraph_kernPmiPii)
        /*0080*/ 	.short	0x0380
        /*0082*/ 	.short	0x001c


	//----- nvinfo : EIATTR_SW_WAR
	.align		4
.L_23:
        /*0084*/ 	.byte	0x04, 0x36
        /*0086*/ 	.short	(.L_25 - .L_24)
.L_24:
        /*0088*/ 	.word	0x00000008
.L_25:


//--------------------- .nv.callgraph             --------------------------
	.section	.nv.callgraph,"",@"SHT_CUDA_CALLGRAPH"
	.align	4
	.sectionentsize	8
	.align		4
        /*0000*/ 	.word	0x00000000
	.align		4
        /*0004*/ 	.word	0xffffffff
	.align		4
        /*0008*/ 	.word	0x00000000
	.align		4
        /*000c*/ 	.word	0xfffffffe
	.align		4
        /*0010*/ 	.word	0x00000000
	.align		4
        /*0014*/ 	.word	0xfffffffd
	.align		4
        /*0018*/ 	.word	0x00000000
	.align		4
        /*001c*/ 	.word	0xfffffffc


//--------------------- .text._Z13subgraph_kernPmiPii --------------------------
	.section	.text._Z13subgraph_kernPmiPii,"ax",@progbits
	.align	128
        .global         _Z13subgraph_kernPmiPii
        .type           _Z13subgraph_kernPmiPii,@function
        .size           _Z13subgraph_kernPmiPii,(.L_x_45 - _Z13subgraph_kernPmiPii)
        .other          _Z13subgraph_kernPmiPii,@"STO_CUDA_ENTRY STV_DEFAULT"
_Z13subgraph_kernPmiPii:
.text._Z13subgraph_kernPmiPii:
[----:B------:R-:W-:Y:S01]  /*0000*/  LDC R1, c[0x0][0x37c] ;  /* 0x0000df00ff017b82 */ /* 0x000fe20000000800 */
[----:B------:R-:W0:Y:S01]  /*0010*/  S2R R45, SR_TID.X ;  /* 0x00000000002d7919 */ /* 0x000e220000002100 */
[----:B------:R-:W1:Y:S06]  /*0020*/  LDCU UR12, c[0x0][0x360] ;  /* 0x00006c00ff0c77ac */ /* 0x000e6c0008000800 */
[----:B------:R-:W2:Y:S01]  /*0030*/  S2UR UR5, SR_CgaCtaId ;  /* 0x00000000000579c3 */ /* 0x000ea20000008800 */
[----:B------:R-:W-:Y:S01]  /*0040*/  MOV R7, 0x140 ;  /* 0x0000014000077802 */ /* 0x000fe20000000f00 */
[----:B------:R-:W3:Y:S01]  /*0050*/  S2R R44, SR_CTAID.X ;  /* 0x00000000002c7919 */ /* 0x000ee20000002500 */
[----:B------:R-:W-:Y:S01]  /*0060*/  UMOV UR4, 0x400 ;  /* 0x0000040000047882 */ /* 0x000fe20000000000 */
[----:B-1----:R-:W-:-:S02]  /*0070*/  USHF.R.U32.HI UR9, URZ, 0x5, UR12 ;  /* 0x00000005ff097899 */ /* 0x002fc4000801160c */
[----:B--2---:R-:W-:Y:S02]  /*0080*/  ULEA UR4, UR5, UR4, 0x18 ;  /* 0x0000000405047291 */ /* 0x004fe4000f8ec0ff */
[----:B------:R-:W-:Y:S01]  /*0090*/  ULOP3.LUT UR5, UR9, 0xff, URZ, 0xc0, !UPT ;  /* 0x000000ff09057892 */ /* 0x000fe2000f8ec0ff */
[----:B0-----:R-:W-:-:S05]  /*00a0*/  SHF.R.U32.HI R43, RZ, 0x5, R45 ;  /* 0x00000005ff2b7819 */ /* 0x001fca000001162d */
[----:B------:R-:W-:-:S04]  /*00b0*/  VIADD R0, R43, UR9 ;  /* 0x000000092b007c36 */ /* 0x000fc80008000000 */
[----:B------:R-:W-:Y:S02]  /*00c0*/  IMAD.MOV R2, RZ, RZ, -R0 ;  /* 0x000000ffff027224 */ /* 0x000fe400078e0a00 */
[----:B------:R-:W-:-:S03]  /*00d0*/  IMAD.SHL.U32 R0, R45, 0x4, RZ ;  /* 0x000000042d007824 */ /* 0x000fc600078e00ff */
[----:B------:R-:W-:Y:S02]  /*00e0*/  PRMT R2, R2, 0x7710, RZ ;  /* 0x0000771002027816 */ /* 0x000fe400000000ff */
[----:B------:R-:W-:-:S03]  /*00f0*/  LOP3.LUT R0, R0, 0x7c, RZ, 0xc0, !PT ;  /* 0x0000007c00007812 */ /* 0x000fc600078ec0ff */
[----:B------:R-:W-:Y:S02]  /*0100*/  VIADD R2, R2, 0x3f ;  /* 0x0000003f02027836 */ /* 0x000fe40000000000 */
[----:B------:R-:W-:-:S03]  /*0110*/  VIADD R42, R0, UR4 ;  /* 0x00000004002a7c36 */ /* 0x000fc60008000000 */
[----:B---3--:R-:W-:-:S07]  /*0120*/  LOP3.LUT R0, R2, 0xff, RZ, 0xc0, !PT ;  /* 0x000000ff02007812 */ /* 0x008fce00078ec0ff */
[----:B------:R-:W-:Y:S05]  /*0130*/  CALL.REL.NOINC `($__internal_0_$__cuda_sm20_div_u16) ;  /* 0x0000002c001c7944 */ /* 0x000fea0003c00000 */
[----:B------:R-:W0:Y:S01]  /*0140*/  LDCU UR13, c[0x0][0x398] ;  /* 0x00007300ff0d77ac */ /* 0x000e220008000800 */
[----:B------:R-:W-:Y:S01]  /*0150*/  LOP3.LUT R7, R6, 0x3, RZ, 0xc0, !PT ;  /* 0x0000000306077812 */ /* 0x000fe200078ec0ff */
[----:B------:R-:W-:Y:S01]  /*0160*/  IMAD R40, R44, UR12, R45 ;  /* 0x0000000c2c287c24 */ /* 0x000fe2000f8e022d */
[----:B------:R-:W-:Y:S01]  /*0170*/  LOP3.LUT R0, R6, 0xffff, RZ, 0xc0, !PT ;  /* 0x0000ffff06007812 */ /* 0x000fe200078ec0ff */
[----:B------:R-:W1:Y:S01]  /*0180*/  LDCU UR16, c[0x0][0x388] ;  /* 0x00007100ff1077ac */ /* 0x000e620008000800 */
[----:B------:R-:W-:Y:S01]  /*0190*/  ISETP.NE.AND P0, PT, R7, 0x2, PT ;  /* 0x000000020700780c */ /* 0x000fe20003f05270 */
[----:B------:R-:W-:Y:S01]  /*01a0*/  BSSY.RECONVERGENT B0, `(.L_x_0) ;  /* 0x0000011000007945 */ /* 0x000fe20003800200 */
[----:B------:R-:W-:Y:S01]  /*01b0*/  ISETP.GE.U32.AND P1, PT, R0, 0x2, PT ;  /* 0x000000020000780c */ /* 0x000fe20003f26070 */
[----:B------:R-:W-:Y:S01]  /*01c0*/  IMAD.MOV.U32 R3, RZ, RZ, R43 ;  /* 0x000000ffff037224 */ /* 0x000fe200078e002b */
[----:B------:R-:W-:Y:S01]  /*01d0*/  SHF.R.S32.HI R39, RZ, 0x1f, R40 ;  /* 0x0000001fff277819 */ /* 0x000fe20000011428 */
[----:B0-----:R-:W-:-:S04]  /*01e0*/  UIADD3 UR10, UPT, UPT, UR13, 0x4, URZ ;  /* 0x000000040d0a7890 */ /* 0x001fc8000fffe0ff */
[----:B-1----:R-:W-:-:S04]  /*01f0*/  UIADD3 UR11, UPT, UPT, -UR10, UR16, URZ ;  /* 0x000000100a0b7290 */ /* 0x002fc8000fffe1ff */
[----:B------:R-:W-:Y:S08]  /*0200*/  @!P0 BRA `(.L_x_1) ;  /* 0x0000000000288947 */ /* 0x000ff00003800000 */
[----:B------:R-:W-:Y:S02]  /*0210*/  IMAD.MOV.U32 R0, RZ, RZ, RZ ;  /* 0x000000ffff007224 */ /* 0x000fe400078e00ff */
[----:B------:R-:W-:Y:S02]  /*0220*/  IMAD.MOV.U32 R3, RZ, RZ, R43 ;  /* 0x000000ffff037224 */ /* 0x000fe400078e002b */
[----:B------:R-:W-:-:S07]  /*0230*/  IMAD.MOV.U32 R5, RZ, RZ, 0x186a0 ;  /* 0x000186a0ff057424 */ /* 0x000fce00078e00ff */
.L_x_2:
[C---:B------:R-:W-:Y:S02]  /*0240*/  IMAD R2, R3.reuse, 0x80, R42 ;  /* 0x0000008003027824 */ /* 0x040fe400078e022a */
[----:B------:R-:W-:Y:S02]  /*0250*/  VIADD R0, R0, 0x1 ;  /* 0x0000000100007836 */ /* 0x000fe40000000000 */
[----:B------:R-:W-:Y:S01]  /*0260*/  VIADD R3, R3, UR9 ;  /* 0x0000000903037c36 */ /* 0x000fe20008000000 */
[----:B------:R0:W-:Y:S02]  /*0270*/  STS [R2], R5 ;  /* 0x0000000502007388 */ /* 0x0001e40000000800 */
[----:B------:R-:W-:-:S04]  /*0280*/  LOP3.LUT R4, R0, R7, RZ, 0x3c, !PT ;  /* 0x0000000700047212 */ /* 0x000fc800078e3cff */
[----:B------:R-:W-:-:S13]  /*0290*/  ISETP.NE.AND P0, PT, R4, 0x2, PT ;  /* 0x000000020400780c */ /* 0x000fda0003f05270 */
[----:B0-----:R-:W-:Y:S05]  /*02a0*/  @P0 BRA `(.L_x_2) ;  /* 0xfffffffc00e40947 */ /* 0x001fea000383ffff */
.L_x_1:
[----:B------:R-:W-:Y:S05]  /*02b0*/  BSYNC.RECONVERGENT B0 ;  /* 0x0000000000007941 */ /* 0x000fea0003800200 */
.L_x_0:
[----:B------:R-:W-:Y:S04]  /*02c0*/  BSSY.RECONVERGENT B0, `(.L_x_3) ;  /* 0x0000012000007945 */ /* 0x000fe80003800200 */
[----:B------:R-:W-:Y:S05]  /*02d0*/  @!P1 BRA `(.L_x_4) ;  /* 0x0000000000409947 */ /* 0x000fea0003800000 */
[----:B------:R-:W-:-:S07]  /*02e0*/  IMAD.MOV.U32 R7, RZ, RZ, 0x186a0 ;  /* 0x000186a0ff077424 */ /* 0x000fce00078e00ff */
.L_x_5:
[----:B------:R-:W-:Y:S02]  /*02f0*/  IMAD R5, R3, 0x80, R42 ;  /* 0x0000008003057824 */ /* 0x000fe400078e022a */
[----:B------:R-:W-:Y:S02]  /*0300*/  IMAD.U32 R0, RZ, RZ, UR9 ;  /* 0x00000009ff007e24 */ /* 0x000fe4000f8e00ff */
[----:B------:R-:W-:Y:S01]  /*0310*/  IMAD.U32 R9, RZ, RZ, UR9 ;  /* 0x00000009ff097e24 */ /* 0x000fe2000f8e00ff */
[----:B------:R0:W-:Y:S01]  /*0320*/  STS [R5], R7 ;  /* 0x0000000705007388 */ /* 0x0001e20000000800 */
[----:B------:R-:W-:Y:S02]  /*0330*/  IMAD R0, R0, 0x80, R5 ;  /* 0x0000008000007824 */ /* 0x000fe400078e0205 */
[----:B------:R-:W-:Y:S02]  /*0340*/  IMAD.U32 R11, RZ, RZ, UR9 ;  /* 0x00000009ff0b7e24 */ /* 0x000fe4000f8e00ff */
[----:B------:R-:W-:Y:S01]  /*0350*/  IMAD R2, R9, 0x80, R0 ;  /* 0x0000008009027824 */ /* 0x000fe200078e0200 */
[----:B------:R0:W-:Y:S01]  /*0360*/  STS [R0], R7 ;  /* 0x0000000700007388 */ /* 0x0001e20000000800 */
[----:B------:R-:W-:-:S02]  /*0370*/  IMAD.U32 R6, RZ, RZ, UR9 ;  /* 0x00000009ff067e24 */ /* 0x000fc4000f8e00ff */
[----:B------:R-:W-:Y:S01]  /*0380*/  IMAD R4, R11, 0x80, R2 ;  /* 0x000000800b047824 */ /* 0x000fe200078e0202 */
[----:B------:R0:W-:Y:S01]  /*0390*/  STS [R2], R7 ;  /* 0x0000000702007388 */ /* 0x0001e20000000800 */
[----:B------:R-:W-:-:S03]  /*03a0*/  IMAD R3, R6, 0x4, R3 ;  /* 0x0000000406037824 */ /* 0x000fc600078e0203 */
[----:B------:R0:W-:Y:S02]  /*03b0*/  STS [R4], R7 ;  /* 0x0000000704007388 */ /* 0x0001e40000000800 */
[----:B------:R-:W-:-:S13]  /*03c0*/  ISETP.GE.U32.AND P0, PT, R3, 0x40, PT ;  /* 0x000000400300780c */ /* 0x000fda0003f06070 */
[----:B0-----:R-:W-:Y:S05]  /*03d0*/  @!P0 BRA `(.L_x_5) ;  /* 0xfffffffc00c48947 */ /* 0x001fea000383ffff */
.L_x_4:
[----:B------:R-:W-:Y:S05]  /*03e0*/  BSYNC.RECONVERGENT B0 ;  /* 0x0000000000007941 */ /* 0x000fea0003800200 */
.L_x_3:
[--C-:B------:R-:W-:Y:S01]  /*03f0*/  SHF.R.U64 R0, R40, UR11, R39.reuse ;  /* 0x0000000b28007c19 */ /* 0x100fe20008001227 */
[----:B------:R-:W-:Y:S03]  /*0400*/  BAR.SYNC.DEFER_BLOCKING 0x0 ;  /* 0x0000000000007b1d */ /* 0x000fe60000010000 */
[----:B------:R-:W-:Y:S02]  /*0410*/  ISETP.NE.U32.AND P0, PT, R0, RZ, PT ;  /* 0x000000ff0000720c */ /* 0x000fe40003f05070 */
[----:B------:R-:W-:Y:S01]  /*0420*/  SHF.R.U32.HI R0, RZ, UR11, R39 ;  /* 0x0000000bff007c19 */ /* 0x000fe20008011627 */
[----:B------:R-:W0:Y:S01]  /*0430*/  LDCU.64 UR14, c[0x0][0x358] ;  /* 0x00006b00ff0e77ac */ /* 0x000e220008000a00 */
[----:B------:R-:W-:Y:S02]  /*0440*/  BSSY.RECONVERGENT B0, `(.L_x_6) ;  /* 0x00001f4000007945 */ /* 0x000fe40003800200 */
[----:B------:R-:W-:-:S13]  /*0450*/  ISETP.NE.AND.EX P0, PT, R0, RZ, PT, P0 ;  /* 0x000000ff0000720c */ /* 0x000fda0003f05300 */
[----:B------:R-:W-:Y:S05]  /*0460*/  @P0 BRA `(.L_x_7) ;  /* 0x0000001c00c40947 */ /* 0x000fea0003800000 */
[----:B------:R-:W0:Y:S02]  /*0470*/  LDC.64 R10, c[0x0][0x380] ;  /* 0x0000e000ff0a7b82 */ /* 0x000e240000000a00 */
[----:B0-----:R0:W5:Y:S04]  /*0480*/  LDG.E.64 R8, desc[UR14][R10.64] ;  /* 0x0000000e0a087981 */ /* 0x001168000c1e1b00 */
[----:B------:R0:W5:Y:S04]  /*0490*/  LDG.E.64 R6, desc[UR14][R10.64+0x8] ;  /* 0x0000080e0a067981 */ /* 0x000168000c1e1b00 */
[----:B------:R0:W5:Y:S04]  /*04a0*/  LDG.E.64 R4, desc[UR14][R10.64+0x10] ;  /* 0x0000100e0a047981 */ /* 0x000168000c1e1b00 */
[----:B------:R0:W5:Y:S01]  /*04b0*/  LDG.E.64 R2, desc[UR14][R10.64+0x18] ;  /* 0x0000180e0a027981 */ /* 0x000162000c1e1b00 */
[----:B------:R-:W1:Y:S01]  /*04c0*/  LDC R41, c[0x0][0x370] ;  /* 0x0000dc00ff297b82 */ /* 0x000e620000000800 */
[----:B------:R-:W-:Y:S01]  /*04d0*/  UISETP.NE.AND UP0, UPT, UR13, 0x1f, UPT ;  /* 0x0000001f0d00788c */ /* 0x000fe2000bf05270 */
[----:B-1----:R-:W-:-:S05]  /*04e0*/  IMAD R41, R41, UR12, RZ ;  /* 0x0000000c29297c24 */ /* 0x002fca000f8e02ff */
[----:B------:R-:W-:-:S03]  /*04f0*/  SHF.R.S32.HI R38, RZ, 0x1f, R41 ;  /* 0x0000001fff267819 */ /* 0x000fc60000011429 */
[----:B0-----:R-:W-:Y:S05]  /*0500*/  BRA.U UP0, `(.L_x_8) ;  /* 0x0000000500207547 */ /* 0x001fea000b800000 */
[----:B------:R-:W-:-:S09]  /*0510*/  UISETP.GE.AND UP0, UPT, UR10, UR16, UPT ;  /* 0x000000100a00728c */ /* 0x000fd2000bf06270 */
[----:B------:R-:W-:Y:S05]  /*0520*/  BRA.U !UP0, `(.L_x_9) ;  /* 0x00000001088c7547 */ /* 0x000fea000b800000 */
[----:B------:R-:W-:Y:S01]  /*0530*/  BSSY.RECONVERGENT B1, `(.L_x_10) ;  /* 0x0000021000017945 */ /* 0x000fe20003800200 */
.L_x_13:
[C---:B-----5:R-:W-:Y:S01]  /*0540*/  SHF.L.U32 R2, R40.reuse, UR10, RZ ;  /* 0x0000000a28027c19 */ /* 0x060fe200080006ff */
[----:B------:R-:W-:Y:S01]  /*0550*/  BSSY.RECONVERGENT B2, `(.L_x_11) ;  /* 0x000000e000027945 */ /* 0x000fe20003800200 */
[----:B------:R-:W-:Y:S01]  /*0560*/  SHF.L.U64.HI R4, R40, UR10, R39 ;  /* 0x0000000a28047c19 */ /* 0x000fe20008010227 */
[----:B0-----:R-:W-:Y:S01]  /*0570*/  IMAD.MOV.U32 R6, RZ, RZ, 0x186a0 ;  /* 0x000186a0ff067424 */ /* 0x001fe200078e00ff */
[----:B------:R-:W-:Y:S01]  /*0580*/  POPC R0, R2 ;  /* 0x0000000200007309 */ /* 0x000fe20000000000 */
[----:B------:R-:W-:Y:S02]  /*0590*/  ISETP.NE.U32.AND P0, PT, R2, RZ, PT ;  /* 0x000000ff0200720c */ /* 0x000fe40003f05070 */
[----:B------:R-:W-:Y:S02]  /*05a0*/  IADD3 R40, P1, PT, R41, R40, RZ ;  /* 0x0000002829287210 */ /* 0x000fe40007f3e0ff */
[----:B------:R-:W-:-:S03]  /*05b0*/  ISETP.NE.AND.EX P0, PT, R4, RZ, PT, P0 ;  /* 0x000000ff0400720c */ /* 0x000fc60003f05300 */
[----:B------:R-:W0:Y:S01]  /*05c0*/  POPC R3, R4 ;  /* 0x0000000400037309 */ /* 0x000e220000000000 */
[----:B------:R-:W-:Y:S02]  /*05d0*/  IMAD.X R39, R38, 0x1, R39, P1 ;  /* 0x0000000126277824 */ /* 0x000fe400008e0627 */
[----:B0-----:R-:W-:-:S04]  /*05e0*/  IMAD.IADD R3, R0, 0x1, R3 ;  /* 0x0000000100037824 */ /* 0x001fc800078e0203 */
[----:B------:R-:W-:-:S03]  /*05f0*/  IMAD R3, R3, 0x80, R42 ;  /* 0x0000008003037824 */ /* 0x000fc600078e022a */
[----:B------:R-:W-:Y:S05]  /*0600*/  @!P0 BRA `(.L_x_12) ;  /* 0x0000000000088947 */ /* 0x000fea0003800000 */
[----:B------:R-:W-:-:S05]  /*0610*/  IMAD.MOV.U32 R0, RZ, RZ, 0x186a0 ;  /* 0x000186a0ff007424 */ /* 0x000fca00078e00ff */
[----:B------:R0:W-:Y:S02]  /*0620*/  ATOMS.MIN.S32 RZ, [R3+-0x80], R0 ;  /* 0xffff800003ff738c */ /* 0x0001e40000800200 */
.L_x_12:
[----:B------:R-:W-:Y:S05]  /*0630*/  BSYNC.RECONVERGENT B2 ;  /* 0x0000000000027941 */ /* 0x000fea0003800200 */
.L_x_11:
[--C-:B0-----:R-:W-:Y:S01]  /*0640*/  SHF.R.U64 R0, R40, UR11, R39.reuse ;  /* 0x0000000b28007c19 */ /* 0x101fe20008001227 */
[----:B------:R0:W-:Y:S01]  /*0650*/  ATOMS.MIN.S32 RZ, [R3], R6 ;  /* 0x0000000603ff738c */ /* 0x0001e20000800200 */
[----:B------:R-:W-:Y:S02]  /*0660*/  SHF.R.U32.HI R2, RZ, UR11, R39 ;  /* 0x0000000bff027c19 */ /* 0x000fe40008011627 */
[----:B------:R-:W-:Y:S01]  /*0670*/  ISETP.NE.U32.AND P0, PT, R0, RZ, PT ;  /* 0x000000ff0000720c */ /* 0x000fe20003f05070 */
[----:B------:R0:W-:Y:S03]  /*0680*/  ATOMS.MIN.S32 RZ, [R3+0x80], R6 ;  /* 0x0000800603ff738c */ /* 0x0001e60000800200 */
[----:B------:R-:W-:Y:S01]  /*0690*/  ISETP.NE.AND.EX P0, PT, R2, RZ, PT, P0 ;  /* 0x000000ff0200720c */ /* 0x000fe20003f05300 */
[----:B------:R0:W-:Y:S04]  /*06a0*/  ATOMS.MIN.S32 RZ, [R3+0x100], R6 ;  /* 0x0001000603ff738c */ /* 0x0001e80000800200 */
[----:B------:R0:W-:Y:S04]  /*06b0*/  ATOMS.MIN.S32 RZ, [R3+0x180], R6 ;  /* 0x0001800603ff738c */ /* 0x0001e80000800200 */
[----:B------:R0:W-:Y:S04]  /*06c0*/  ATOMS.MIN.S32 RZ, [R3+0x200], R6 ;  /* 0x0002000603ff738c */ /* 0x0001e80000800200 */
[----:B------:R0:W-:Y:S04]  /*06d0*/  ATOMS.MIN.S32 RZ, [R3+0x280], R6 ;  /* 0x0002800603ff738c */ /* 0x0001e80000800200 */
[----:B------:R0:W-:Y:S04]  /*06e0*/  ATOMS.MIN.S32 RZ, [R3+0x300], R6 ;  /* 0x0003000603ff738c */ /* 0x0001e80000800200 */
[----:B------:R0:W-:Y:S04]  /*06f0*/  ATOMS.MIN.S32 RZ, [R3+0x380], R6 ;  /* 0x0003800603ff738c */ /* 0x0001e80000800200 */
[----:B------:R0:W-:Y:S04]  /*0700*/  ATOMS.MIN.S32 RZ, [R3+0x400], R6 ;  /* 0x0004000603ff738c */ /* 0x0001e80000800200 */
[----:B------:R0:W-:Y:S04]  /*0710*/  ATOMS.MIN.S32 RZ, [R3+0x480], R6 ;  /* 0x0004800603ff738c */ /* 0x0001e80000800200 */
[----:B------:R0:W-:Y:S01]  /*0720*/  ATOMS.MIN.S32 RZ, [R3+0x500], R6 ;  /* 0x0005000603ff738c */ /* 0x0001e20000800200 */
[----:B------:R-:W-:Y:S05]  /*0730*/  @!P0 BRA `(.L_x_13) ;  /* 0xfffffffc00808947 */ /* 0x000fea000383ffff */
[----:B------:R-:W-:Y:S05]  /*0740*/  BSYNC.RECONVERGENT B1 ;  /* 0x0000000000017941 */ /* 0x000fea0003800200 */
.L_x_10:
[----:B------:R-:W-:Y:S05]  /*0750*/  BRA `(.L_x_7) ;  /* 0x0000001c00087947 */ /* 0x000fea0003800000 */
.L_x_9:
[----:B------:R-:W-:Y:S01]  /*0760*/  BSSY.RECONVERGENT B1, `(.L_x_14) ;  /* 0x0000021000017945 */ /* 0x000fe20003800200 */
.L_x_17:
        /* <DEDUP_REMOVED lines=15> */
.L_x_16:
[----:B------:R-:W-:Y:S05]  /*0860*/  BSYNC.RECONVERGENT B2 ;  /* 0x0000000000027941 */ /* 0x000fea0003800200 */
.L_x_15:
        /* <DEDUP_REMOVED lines=17> */
.L_x_14:
[----:B------:R-:W-:Y:S05]  /*0980*/  BRA `(.L_x_7) ;  /* 0x00000018007c7947 */ /* 0x000fea0003800000 */
.L_x_8:
[----:B------:R-:W-:Y:S01]  /*0990*/  ULOP3.LUT UR4, UR16, 0x4, URZ, 0x3c, !UPT ;  /* 0x0000000410047892 */ /* 0x000fe2000f8e3cff */
[----:B------:R-:W-:Y:S01]  /*09a0*/  IMAD.U32 R23, RZ, RZ, UR13 ;  /* 0x0000000dff177e24 */ /* 0x000fe2000f8e00ff */
[----:B-----5:R-:W-:Y:S01]  /*09b0*/  LOP3.LUT R37, R6, 0x9, RZ, 0xc0, !PT ;  /* 0x0000000906257812 */ /* 0x020fe200078ec0ff */
[----:B------:R-:W-:Y:S01]  /*09c0*/  IMAD.U32 R28, RZ, RZ, UR16 ;  /* 0x00000010ff1c7e24 */ /* 0x000fe2000f8e00ff */
[----:B------:R-:W-:Y:S01]  /*09d0*/  LOP3.LUT R36, R8, 0xb, RZ, 0xc0, !PT ;  /* 0x0000000b08247812 */ /* 0x000fe200078ec0ff */
[----:B------:R-:W-:Y:S01]  /*09e0*/  IMAD.MOV.U32 R22, RZ, RZ, 0x1 ;  /* 0x00000001ff167424 */ /* 0x000fe200078e00ff */
[----:B------:R-:W-:Y:S01]  /*09f0*/  LOP3.LUT R35, R4, 0xa, RZ, 0xc0, !PT ;  /* 0x0000000a04237812 */ /* 0x000fe200078ec0ff */
[----:B------:R-:W-:Y:S01]  /*0a00*/  VIADD R28, R28, -UR13 ;  /* 0x8000000d1c1c7c36 */ /* 0x000fe20008000000 */
[----:B------:R-:W-:Y:S01]  /*0a10*/  LOP3.LUT R34, R8, 0xe, RZ, 0xc0, !PT ;  /* 0x0000000e08227812 */ /* 0x000fe200078ec0ff */
[----:B------:R-:W0:Y:S01]  /*0a20*/  POPC R37, R37 ;  /* 0x0000002500257309 */ /* 0x000e220000000000 */
[----:B------:R-:W-:Y:S01]  /*0a30*/  LOP3.LUT R33, R6, 0xf, RZ, 0xc0, !PT ;  /* 0x0000000f06217812 */ /* 0x000fe200078ec0ff */
[----:B------:R-:W-:Y:S01]  /*0a40*/  VIADD R0, R28, 0xfffffffb ;  /* 0xfffffffb1c007836 */ /* 0x000fe20000000000 */
[----:B------:R-:W-:Y:S01]  /*0a50*/  LOP3.LUT R32, R8, 0xd, RZ, 0xc0, !PT ;  /* 0x0000000d08207812 */ /* 0x000fe200078ec0ff */
[----:B------:R-:W-:Y:S01]  /*0a60*/  VIADD R24, R28, 0xfffffffc ;  /* 0xfffffffc1c187836 */ /* 0x000fe20000000000 */
[----:B------:R-:W-:-:S02]  /*0a70*/  LOP3.LUT R31, R2, 0xc, RZ, 0xc0, !PT ;  /* 0x0000000c021f7812 */ /* 0x000fc400078ec0ff */
[----:B------:R-:W-:Y:S01]  /*0a80*/  LOP3.LUT R30, R6, 0x5, RZ, 0xc0, !PT ;  /* 0x00000005061e7812 */ /* 0x000fe200078ec0ff */
[----:B------:R-:W1:Y:S01]  /*0a90*/  POPC R36, R36 ;  /* 0x0000002400247309 */ /* 0x000e620000000000 */
[----:B------:R-:W-:Y:S02]  /*0aa0*/  LOP3.LUT R29, R8, 0x7, RZ, 0xc0, !PT ;  /* 0x00000007081d7812 */ /* 0x000fe400078ec0ff */
[----:B------:R-:W-:Y:S02]  /*0ab0*/  LOP3.LUT R26, R4, 0x6, RZ, 0xc0, !PT ;  /* 0x00000006041a7812 */ /* 0x000fe400078ec0ff */
[----:B------:R-:W-:Y:S02]  /*0ac0*/  LOP3.LUT R25, R6, 0x3, RZ, 0xc0, !PT ;  /* 0x0000000306197812 */ /* 0x000fe400078ec0ff */
[C---:B------:R-:W-:Y:S01]  /*0ad0*/  IADD3 R27, PT, PT, -R23.reuse, UR4, RZ ;  /* 0x00000004171b7c10 */ /* 0x040fe2000fffe1ff */
[----:B------:R-:W2:Y:S01]  /*0ae0*/  POPC R35, R35 ;  /* 0x0000002300237309 */ /* 0x000ea20000000000 */
[----:B------:R-:W-:Y:S01]  /*0af0*/  ISETP.GE.U32.AND P4, PT, R0, 0x7, PT ;  /* 0x000000070000780c */ /* 0x000fe20003f86070 */
[----:B------:R-:W-:Y:S01]  /*0b00*/  VIADD R23, R23, 0x5 ;  /* 0x0000000517177836 */ /* 0x000fe20000000000 */
[----:B------:R-:W-:-:S02]  /*0b10*/  LOP3.LUT R10, R27, 0x7, RZ, 0xc0, !PT ;  /* 0x000000071b0a7812 */ /* 0x000fc400078ec0ff */
[----:B------:R-:W-:Y:S02]  /*0b20*/  LOP3.LUT R20, R24, 0xfffffff8, RZ, 0xc0, !PT ;  /* 0xfffffff818147812 */ /* 0x000fe400078ec0ff */
[----:B------:R-:W-:Y:S01]  /*0b30*/  LOP3.LUT R0, R28, 0x3, RZ, 0xc0, !PT ;  /* 0x000000031c007812 */ /* 0x000fe200078ec0ff */
[----:B------:R-:W3:Y:S01]  /*0b40*/  POPC R34, R34 ;  /* 0x0000002200227309 */ /* 0x000ee20000000000 */
[----:B------:R-:W-:Y:S01]  /*0b50*/  VIADD R10, R10, 0xffffffff ;  /* 0xffffffff0a0a7836 */ /* 0x000fe20000000000 */
[----:B------:R-:W-:Y:S01]  /*0b60*/  SHF.L.U32 R22, R22, UR13, RZ ;  /* 0x0000000d16167c19 */ /* 0x000fe200080006ff */
[----:B------:R-:W-:Y:S01]  /*0b70*/  IMAD.MOV R20, RZ, RZ, -R20 ;  /* 0x000000ffff147224 */ /* 0x000fe200078e0a14 */
[----:B------:R-:W-:Y:S02]  /*0b80*/  ISETP.NE.AND P5, PT, R0, 0x1, PT ;  /* 0x000000010000780c */ /* 0x000fe40003fa5270 */
[----:B------:R-:W-:Y:S02]  /*0b90*/  ISETP.GE.U32.AND P6, PT, R10, 0x3, PT ;  /* 0x000000030a00780c */ /* 0x000fe40003fc6070 */
[----:B------:R-:W4:Y:S08]  /*0ba0*/  POPC R33, R33 ;  /* 0x0000002100217309 */ /* 0x000f300000000000 */
[----:B------:R-:W0:Y:S08]  /*0bb0*/  POPC R32, R32 ;  /* 0x0000002000207309 */ /* 0x000e300000000000 */
[----:B------:R-:W0:Y:S08]  /*0bc0*/  POPC R31, R31 ;  /* 0x0000001f001f7309 */ /* 0x000e300000000000 */
[----:B------:R-:W0:Y:S08]  /*0bd0*/  POPC R30, R30 ;  /* 0x0000001e001e7309 */ /* 0x000e300000000000 */
[----:B------:R-:W0:Y:S08]  /*0be0*/  POPC R29, R29 ;  /* 0x0000001d001d7309 */ /* 0x000e300000000000 */
[----:B------:R-:W0:Y:S08]  /*0bf0*/  POPC R26, R26 ;  /* 0x0000001a001a7309 */ /* 0x000e300000000000 */
[----:B-1234-:R-:W0:Y:S02]  /*0c00*/  POPC R25, R25 ;  /* 0x0000001900197309 */ /* 0x01ee240000000000 */
.L_x_29:
[----:B-1----:R-:W1:Y:S01]  /*0c10*/  LDCU UR4, c[0x0][0x388] ;  /* 0x00007100ff0477ac */ /* 0x002e620008000800 */
[C---:B------:R-:W-:Y:S01]  /*0c20*/  SHF.L.U64.HI R0, R40.reuse, UR10, R39 ;  /* 0x0000000a28007c19 */ /* 0x040fe20008010227 */
[----:B------:R-:W-:Y:S01]  /*0c30*/  IMAD.MOV.U32 R46, RZ, RZ, RZ ;  /* 0x000000ffff2e7224 */ /* 0x000fe200078e00ff */
[----:B------:R-:W-:Y:S01]  /*0c40*/  SHF.L.U32 R21, R40, UR10, RZ ;  /* 0x0000000a28157c19 */ /* 0x000fe200080006ff */
[----:B-1----:R-:W-:-:S09]  /*0c50*/  UISETP.GE.AND UP0, UPT, UR10, UR4, UPT ;  /* 0x000000040a00728c */ /* 0x002fd2000bf06270 */
[----:B0-----:R-:W-:Y:S05]  /*0c60*/  BRA.U UP0, `(.L_x_18) ;  /* 0x0000000d00087547 */ /* 0x001fea000b800000 */
[----:B------:R-:W-:Y:S02]  /*0c70*/  IMAD.MOV.U32 R46, RZ, RZ, RZ ;  /* 0x000000ffff2e7224 */ /* 0x000fe400078e00ff */
[----:B------:R-:W-:Y:S01]  /*0c80*/  IMAD.U32 R18, RZ, RZ, UR10 ;  /* 0x0000000aff127e24 */ /* 0x000fe2000f8e00ff */
[----:B------:R-:W-:Y:S06]  /*0c90*/  @!P4 BRA `(.L_x_19) ;  /* 0x000000040084c947 */ /* 0x000fec0003800000 */
[----:B------:R-:W-:Y:S02]  /*0ca0*/  IMAD.MOV.U32 R46, RZ, RZ, RZ ;  /* 0x000000ffff2e7224 */ /* 0x000fe400078e00ff */
[----:B------:R-:W-:Y:S02]  /*0cb0*/  IMAD.MOV.U32 R47, RZ, RZ, R20 ;  /* 0x000000ffff2f7224 */ /* 0x000fe400078e0014 */
[----:B------:R-:W-:-:S07]  /*0cc0*/  IMAD.MOV.U32 R48, RZ, RZ, R23 ;  /* 0x000000ffff307224 */ /* 0x000fce00078e0017 */
.L_x_20:
[----:B------:R-:W1:Y:S01]  /*0cd0*/  LDC.64 R10, c[0x0][0x380] ;  /* 0x0000e000ff0a7b82 */ /* 0x000e620000000a00 */
[----:B------:R-:W-:Y:S01]  /*0ce0*/  VIADD R13, R48, 0xffffffff ;  /* 0xffffffff300d7836 */ /* 0x000fe20000000000 */
[----:B------:R-:W-:-:S04]  /*0cf0*/  SHF.R.U64 R12, R21, R48, R0 ;  /* 0x00000030150c7219 */ /* 0x000fc80000001200 */
[----:B------:R-:W-:Y:S02]  /*0d00*/  SHF.R.U64 R14, R21, R13, R0 ;  /* 0x0000000d150e7219 */ /* 0x000fe40000001200 */
[----:B------:R-:W-:Y:S02]  /*0d10*/  LOP3.LUT R12, R12, 0x1, RZ, 0xc0, !PT ;  /* 0x000000010c0c7812 */ /* 0x000fe400078ec0ff */
[----:B------:R-:W-:Y:S02]  /*0d20*/  LOP3.LUT R14, R14, 0x1, RZ, 0xc0, !PT ;  /* 0x000000010e0e7812 */ /* 0x000fe400078ec0ff */
[----:B------:R-:W-:Y:S01]  /*0d30*/  ISETP.NE.U32.AND P3, PT, R12, 0x1, PT ;  /* 0x000000010c00780c */ /* 0x000fe20003f65070 */
[----:B------:R-:W-:Y:S01]  /*0d40*/  VIADD R12, R48, 0x1 ;  /* 0x00000001300c7836 */ /* 0x000fe20000000000 */
[----:B------:R-:W-:Y:S02]  /*0d50*/  ISETP.NE.U32.AND P2, PT, R14, 0x1, PT ;  /* 0x000000010e00780c */ /* 0x000fe40003f45070 */
[----:B------:R-:W-:-:S02]  /*0d60*/  ISETP.NE.U32.AND.EX P3, PT, RZ, RZ, PT, P3 ;  /* 0x000000ffff00720c */ /* 0x000fc40003f65130 */
[----:B------:R-:W-:Y:S02]  /*0d70*/  ISETP.NE.U32.AND.EX P2, PT, RZ, RZ, PT, P2 ;  /* 0x000000ffff00720c */ /* 0x000fe40003f45120 */
[----:B------:R-:W-:Y:S01]  /*0d80*/  SHF.R.U64 R14, R21, R12, R0 ;  /* 0x0000000c150e7219 */ /* 0x000fe20000001200 */
[----:B------:R-:W-:Y:S02]  /*0d90*/  VIADD R16, R48, 0x2 ;  /* 0x0000000230107836 */ /* 0x000fe40000000000 */
[----:B-1----:R-:W-:Y:S01]  /*0da0*/  IMAD.WIDE R10, R13, 0x8, R10 ;  /* 0x000000080d0a7825 */ /* 0x002fe200078e020a */
[----:B------:R-:W-:Y:S02]  /*0db0*/  LOP3.LUT R14, R14, 0x1, RZ, 0xc0, !PT ;  /* 0x000000010e0e7812 */ /* 0x000fe400078ec0ff */
[----:B------:R-:W-:-:S03]  /*0dc0*/  SHF.R.U64 R16, R21, R16, R0 ;  /* 0x0000001015107219 */ /* 0x000fc60000001200 */
[----:B------:R-:W2:Y:S01]  /*0dd0*/  @!P3 LDG.E.64 R12, desc[UR14][R10.64+0x8] ;  /* 0x0000080e0a0cb981 */ /* 0x000ea2000c1e1b00 */
[----:B------:R-:W-:-:S03]  /*0de0*/  ISETP.NE.U32.AND P0, PT, R14, 0x1, PT ;  /* 0x000000010e00780c */ /* 0x000fc60003f05070 */
[----:B------:R-:W3:Y:S01]  /*0df0*/  @!P2 LDG.E.64 R14, desc[UR14][R10.64] ;  /* 0x0000000e0a0ea981 */ /* 0x000ee2000c1e1b00 */
[----:B------:R-:W-:Y:S02]  /*0e00*/  LOP3.LUT R16, R16, 0x1, RZ, 0xc0, !PT ;  /* 0x0000000110107812 */ /* 0x000fe400078ec0ff */
[----:B------:R-:W-:Y:S02]  /*0e10*/  ISETP.NE.U32.AND.EX P0, PT, RZ, RZ, PT, P0 ;  /* 0x000000ffff00720c */ /* 0x000fe40003f05100 */
[----:B------:R-:W-:-:S04]  /*0e20*/  ISETP.NE.U32.AND P1, PT, R16, 0x1, PT ;  /* 0x000000011000780c */ /* 0x000fc80003f25070 */
[----:B------:R-:W-:-:S07]  /*0e30*/  ISETP.NE.U32.AND.EX P1, PT, RZ, RZ, PT, P1 ;  /* 0x000000ffff00720c */ /* 0x000fce0003f25110 */
[----:B------:R-:W4:Y:S06]  /*0e40*/  @!P0 LDG.E.64 R16, desc[UR14][R10.64+0x10] ;  /* 0x0000100e0a108981 */ /* 0x000f2c000c1e1b00 */
[----:B------:R-:W5:Y:S01]  /*0e50*/  @!P1 LDG.E.64 R18, desc[UR14][R10.64+0x18] ;  /* 0x0000180e0a129981 */ /* 0x000f62000c1e1b00 */
[-C--:B--2---:R-:W-:Y:S02]  /*0e60*/  @!P3 LOP3.LUT R49, R12, R21.reuse, RZ, 0xc0, !PT ;  /* 0x000000150c31b212 */ /* 0x084fe400078ec0ff */
[----:B------:R-:W-:Y:S02]  /*0e70*/  @!P3 LOP3.LUT R50, R13, R0, RZ, 0xc0, !PT ;  /* 0x000000000d32b212 */ /* 0x000fe400078ec0ff */
[----:B---3--:R-:W-:-:S02]  /*0e80*/  @!P2 LOP3.LUT R13, R14, R21, RZ, 0xc0, !PT ;  /* 0x000000150e0da212 */ /* 0x008fc400078ec0ff */
[----:B------:R-:W-:Y:S01]  /*0e90*/  @!P2 LOP3.LUT R12, R15, R0, RZ, 0xc0, !PT ;  /* 0x000000000f0ca212 */ /* 0x000fe200078ec0ff */
[----:B------:R-:W-:-:S03]  /*0ea0*/  VIADD R14, R48, 0x3 ;  /* 0x00000003300e7836 */ /* 0x000fc60000000000 */
[----:B------:R-:W-:Y:S08]  /*0eb0*/  @!P2 POPC R13, R13 ;  /* 0x0000000d000da309 */ /* 0x000ff00000000000 */
[----:B------:R-:W1:Y:S01]  /*0ec0*/  @!P2 POPC R12, R12 ;  /* 0x0000000c000ca309 */ /* 0x000e620000000000 */
[----:B------:R-:W-:Y:S02]  /*0ed0*/  SHF.R.U64 R14, R21, R14, R0 ;  /* 0x0000000e150e7219 */ /* 0x000fe40000001200 */
[----:B----4-:R-:W-:Y:S01]  /*0ee0*/  @!P0 LOP3.LUT R15, R16, R21, RZ, 0xc0, !PT ;  /* 0x00000015100f8212 */ /* 0x010fe200078ec0ff */
[----:B------:R-:W-:Y:S01]  /*0ef0*/  VIADD R16, R48, 0x4 ;  /* 0x0000000430107836 */ /* 0x000fe20000000000 */
[----:B------:R-:W-:-:S02]  /*0f00*/  @!P0 LOP3.LUT R51, R17, R0, RZ, 0xc0, !PT ;  /* 0x0000000011338212 */ /* 0x000fc400078ec0ff */
[----:B------:R-:W-:Y:S01]  /*0f10*/  LOP3.LUT R17, R14, 0x1, RZ, 0xc0, !PT ;  /* 0x000000010e117812 */ /* 0x000fe200078ec0ff */
[----:B------:R-:W-:Y:S01]  /*0f20*/  @!P3 POPC R49, R49 ;  /* 0x000000310031b309 */ /* 0x000fe20000000000 */
[----:B-1----:R-:W-:-:S07]  /*0f30*/  @!P2 IADD3 R46, PT, PT, R46, R13, R12 ;  /* 0x0000000d2e2ea210 */ /* 0x002fce0007ffe00c */
[----:B------:R-:W1:Y:S01]  /*0f40*/  @!P3 POPC R50, R50 ;  /* 0x000000320032b309 */ /* 0x000e620000000000 */
[----:B------:R-:W-:Y:S02]  /*0f50*/  ISETP.NE.U32.AND P2, PT, R17, 0x1, PT ;  /* 0x000000011100780c */ /* 0x000fe40003f45070 */
[----:B------:R-:W-:Y:S02]  /*0f60*/  SHF.R.U64 R13, R21, R16, R0 ;  /* 0x00000010150d7219 */ /* 0x000fe40000001200 */
[----:B-----5:R-:W-:Y:S02]  /*0f70*/  @!P1 LOP3.LUT R17, R18, R21, RZ, 0xc0, !PT ;  /* 0x0000001512119212 */ /* 0x020fe400078ec0ff */
[----:B------:R-:W-:Y:S01]  /*0f80*/  @!P1 LOP3.LUT R16, R19, R0, RZ, 0xc0, !PT ;  /* 0x0000000013109212 */ /* 0x000fe200078ec0ff */
[----:B------:R-:W-:Y:S01]  /*0f90*/  @!P0 POPC R15, R15 ;  /* 0x0000000f000f8309 */ /* 0x000fe20000000000 */
[----:B------:R-:W-:-:S07]  /*0fa0*/  VIADD R12, R48, 0x5 ;  /* 0x00000005300c7836 */ /* 0x000fce0000000000 */
[----:B------:R-:W2:Y:S01]  /*0fb0*/  @!P0 POPC R14, R51 ;  /* 0x00000033000e8309 */ /* 0x000ea20000000000 */
[----:B------:R-:W-:Y:S01]  /*0fc0*/  ISETP.NE.U32.AND.EX P2, PT, RZ, RZ, PT, P2 ;  /* 0x000000ffff00720c */ /* 0x000fe20003f45120 */
[----:B------:R-:W-:Y:S01]  /*0fd0*/  VIADD R18, R48, 0x6 ;  /* 0x0000000630127836 */ /* 0x000fe20000000000 */
[----:B------:R-:W-:-:S05]  /*0fe0*/  LOP3.LUT R13, R13, 0x1, RZ, 0xc0, !PT ;  /* 0x000000010d0d7812 */ /* 0x000fca00078ec0ff */
[----:B------:R-:W-:Y:S01]  /*0ff0*/  @!P1 POPC R17, R17 ;  /* 0x0000001100119309 */ /* 0x000fe20000000000 */
[----:B------:R-:W-:-:S07]  /*1000*/  SHF.R.U64 R12, R21, R12, R0 ;  /* 0x0000000c150c7219 */ /* 0x000fce0000001200 */
[----:B------:R-:W3:Y:S01]  /*1010*/  @!P1 POPC R16, R16 ;  /* 0x0000001000109309 */ /* 0x000ee20000000000 */
[----:B-1----:R-:W-:Y:S02]  /*1020*/  @!P3 IADD3 R46, PT, PT, R46, R49, R50 ;  /* 0x000000312e2eb210 */ /* 0x002fe40007ffe032 */
[----:B------:R-:W-:Y:S02]  /*1030*/  ISETP.NE.U32.AND P3, PT, R13, 0x1, PT ;  /* 0x000000010d00780c */ /* 0x000fe40003f65070 */
[----:B------:R-:W-:Y:S02]  /*1040*/  LOP3.LUT R19, R12, 0x1, RZ, 0xc0, !PT ;  /* 0x000000010c137812 */ /* 0x000fe400078ec0ff */
[----:B------:R-:W-:Y:S01]  /*1050*/  SHF.R.U64 R18, R21, R18, R0 ;  /* 0x0000001215127219 */ /* 0x000fe20000001200 */
[----:B------:R-:W4:Y:S01]  /*1060*/  @!P2 LDG.E.64 R12, desc[UR14][R10.64+0x20] ;  /* 0x0000200e0a0ca981 */ /* 0x000f22000c1e1b00 */
[----:B------:R-:W-:Y:S02]  /*1070*/  ISETP.NE.U32.AND.EX P3, PT, RZ, RZ, PT, P3 ;  /* 0x000000ffff00720c */ /* 0x000fe40003f65130 */
[----:B--2---:R-:W-:-:S02]  /*1080*/  @!P0 IADD3 R46, PT, PT, R46, R15, R14 ;  /* 0x0000000f2e2e8210 */ /* 0x004fc40007ffe00e */
[----:B------:R-:W-:Y:S02]  /*1090*/  ISETP.NE.U32.AND P0, PT, R19, 0x1, PT ;  /* 0x000000011300780c */ /* 0x000fe40003f05070 */
[----:B------:R-:W-:Y:S02]  /*10a0*/  LOP3.LUT R18, R18, 0x1, RZ, 0xc0, !PT ;  /* 0x0000000112127812 */ /* 0x000fe400078ec0ff */
[----:B---3--:R-:W-:Y:S02]  /*10b0*/  @!P1 IADD3 R46, PT, PT, R46, R17, R16 ;  /* 0x000000112e2e9210 */ /* 0x008fe40007ffe010 */
[----:B------:R-:W-:Y:S02]  /*10c0*/  ISETP.NE.U32.AND.EX P0, PT, RZ, RZ, PT, P0 ;  /* 0x000000ffff00720c */ /* 0x000fe40003f05100 */
[----:B------:R-:W-:Y:S01]  /*10d0*/  ISETP.NE.U32.AND P1, PT, R18, 0x1, PT ;  /* 0x000000011200780c */ /* 0x000fe20003f25070 */
[----:B------:R-:W2:Y:S03]  /*10e0*/  @!P3 LDG.E.64 R14, desc[UR14][R10.64+0x28] ;  /* 0x0000280e0a0eb981 */ /* 0x000ea6000c1e1b00 */
[----:B------:R-:W-:-:S07]  /*10f0*/  ISETP.NE.U32.AND.EX P1, PT, RZ, RZ, PT, P1 ;  /* 0x000000ffff00720c */ /* 0x000fce0003f25110 */
[----:B------:R-:W3:Y:S06]  /*1100*/  @!P0 LDG.E.64 R16, desc[UR14][R10.64+0x30] ;  /* 0x0000300e0a108981 */ /* 0x000eec000c1e1b00 */
[----:B------:R1:W5:Y:S01]  /*1110*/  @!P1 LDG.E.64 R18, desc[UR14][R10.64+0x38] ;  /* 0x0000380e0a129981 */ /* 0x000362000c1e1b00 */
[----:B------:R-:W-:Y:S02]  /*1120*/  VIADD R47, R47, 0x8 ;  /* 0x000000082f2f7836 */ /* 0x000fe40000000000 */
[----:B------:R-:W-:Y:S01]  /*1130*/  VIADD R48, R48, 0x8 ;  /* 0x0000000830307836 */ /* 0x000fe20000000000 */
[----:B----4-:R-:W-:-:S02]  /*1140*/  @!P2 LOP3.LUT R49, R12, R21, RZ, 0xc0, !PT ;  /* 0x000000150c31a212 */ /* 0x010fc400078ec0ff */
[----:B------:R-:W-:-:S04]  /*1150*/  @!P2 LOP3.LUT R12, R13, R0, RZ, 0xc0, !PT ;  /* 0x000000000d0ca212 */ /* 0x000fc800078ec0ff */
[----:B------:R-:W-:Y:S08]  /*1160*/  @!P2 POPC R49, R49 ;  /* 0x000000310031a309 */ /* 0x000ff00000000000 */
[----:B------:R-:W4:Y:S01]  /*1170*/  @!P2 POPC R12, R12 ;  /* 0x0000000c000ca309 */ /* 0x000f220000000000 */
[----:B--2---:R-:W-:Y:S02]  /*1180*/  @!P3 LOP3.LUT R13, R14, R21, RZ, 0xc0, !PT ;  /* 0x000000150e0db212 */ /* 0x004fe400078ec0ff */
[----:B------:R-:W-:-:S05]  /*1190*/  @!P3 LOP3.LUT R14, R15, R0, RZ, 0xc0, !PT ;  /* 0x000000000f0eb212 */ /* 0x000fca00078ec0ff */
[----:B------:R-:W-:Y:S01]  /*11a0*/  @!P3 POPC R13, R13 ;  /* 0x0000000d000db309 */ /* 0x000fe20000000000 */
[----:B---3--:R-:W-:Y:S02]  /*11b0*/  @!P0 LOP3.LUT R15, R16, R21, RZ, 0xc0, !PT ;  /* 0x00000015100f8212 */ /* 0x008fe400078ec0ff */
[----:B-1----:R-:W-:-:S05]  /*11c0*/  @!P0 LOP3.LUT R10, R17, R0, RZ, 0xc0, !PT ;  /* 0x00000000110a8212 */ /* 0x002fca00078ec0ff */
[----:B------:R-:W1:Y:S01]  /*11d0*/  @!P3 POPC R14, R14 ;  /* 0x0000000e000eb309 */ /* 0x000e620000000000 */
[----:B-----5:R-:W-:Y:S02]  /*11e0*/  @!P1 LOP3.LUT R11, R18, R21, RZ, 0xc0, !PT ;  /* 0x00000015120b9212 */ /* 0x020fe400078ec0ff */
[----:B------:R-:W-:Y:S02]  /*11f0*/  @!P1 LOP3.LUT R16, R19, R0, RZ, 0xc0, !PT ;  /* 0x0000000013109212 */ /* 0x000fe400078ec0ff */
[----:B----4-:R-:W-:-:S03]  /*1200*/  @!P2 IADD3 R46, PT, PT, R46, R49, R12 ;  /* 0x000000312e2ea210 */ /* 0x010fc60007ffe00c */
[----:B------:R-:W-:Y:S01]  /*1210*/  @!P0 POPC R15, R15 ;  /* 0x0000000f000f8309 */ /* 0x000fe20000000000 */
[----:B------:R-:W-:-:S07]  /*1220*/  ISETP.NE.AND P2, PT, R47, RZ, PT ;  /* 0x000000ff2f00720c */ /* 0x000fce0003f45270 */
[----:B------:R-:W2:Y:S01]  /*1230*/  @!P0 POPC R10, R10 ;  /* 0x0000000a000a8309 */ /* 0x000ea20000000000 */
[----:B-1----:R-:W-:-:S07]  /*1240*/  @!P3 IADD3 R46, PT, PT, R46, R13, R14 ;  /* 0x0000000d2e2eb210 */ /* 0x002fce0007ffe00e */
[----:B------:R-:W-:Y:S08]  /*1250*/  @!P1 POPC R11, R11 ;  /* 0x0000000b000b9309 */ /* 0x000ff00000000000 */
[----:B------:R-:W1:Y:S01]  /*1260*/  @!P1 POPC R16, R16 ;  /* 0x0000001000109309 */ /* 0x000e620000000000 */
[----:B--2---:R-:W-:-:S04]  /*1270*/  @!P0 IADD3 R46, PT, PT, R46, R15, R10 ;  /* 0x0000000f2e2e8210 */ /* 0x004fc80007ffe00a */
[----:B-1----:R-:W-:Y:S01]  /*1280*/  @!P1 IADD3 R46, PT, PT, R46, R11, R16 ;  /* 0x0000000b2e2e9210 */ /* 0x002fe20007ffe010 */
[----:B------:R-:W-:Y:S06]  /*1290*/  @P2 BRA `(.L_x_20) ;  /* 0xfffffff8008c2947 */ /* 0x000fec000383ffff */
[----:B------:R-:W-:-:S07]  /*12a0*/  VIADD R18, R48, 0xffffffff ;  /* 0xffffffff30127836 */ /* 0x000fce0000000000 */
.L_x_19:
[----:B------:R-:W-:-:S13]  /*12b0*/  LOP3.LUT P0, RZ, R24, 0x7, RZ, 0xc0, !PT ;  /* 0x0000000718ff7812 */ /* 0x000fda000780c0ff */
[----:B------:R-:W-:Y:S05]  /*12c0*/  @!P0 BRA `(.L_x_21) ;  /* 0x00000004006c8947 */ /* 0x000fea0003800000 */
[----:B------:R-:W-:Y:S01]  /*12d0*/  LOP3.LUT P3, RZ, R27, 0x3, RZ, 0xc0, !PT ;  /* 0x000000031bff7812 */ /* 0x000fe2000786c0ff */
[----:B------:R-:W-:-:S12]  /*12e0*/  @!P6 BRA `(.L_x_22) ;  /* 0x0000000000b8e947 */ /* 0x000fd80003800000 */
[----:B------:R-:W1:Y:S01]  /*12f0*/  LDC.64 R14, c[0x0][0x380] ;  /* 0x0000e000ff0e7b82 */ /* 0x000e620000000a00 */
[----:B------:R-:W-:-:S04]  /*1300*/  SHF.R.U64 R10, R21, R18, R0 ;  /* 0x00000012150a7219 */ /* 0x000fc80000001200 */
[----:B------:R-:W-:-:S04]  /*1310*/  LOP3.LUT R10, R10, 0x1, RZ, 0xc0, !PT ;  /* 0x000000010a0a7812 */ /* 0x000fc800078ec0ff */
[----:B------:R-:W-:-:S04]  /*1320*/  ISETP.NE.U32.AND P2, PT, R10, 0x1, PT ;  /* 0x000000010a00780c */ /* 0x000fc80003f45070 */
[----:B------:R-:W-:Y:S01]  /*1330*/  ISETP.NE.U32.AND.EX P2, PT, RZ, RZ, PT, P2 ;  /* 0x000000ffff00720c */ /* 0x000fe20003f45120 */
[----:B-1----:R-:W-:-:S12]  /*1340*/  IMAD.WIDE R14, R18, 0x8, R14 ;  /* 0x00000008120e7825 */ /* 0x002fd800078e020e */
[----:B------:R-:W2:Y:S01]  /*1350*/  @!P2 LDG.E.64 R10, desc[UR14][R14.64] ;  /* 0x0000000e0e0aa981 */ /* 0x000ea2000c1e1b00 */
[----:B------:R-:W-:-:S05]  /*1360*/  VIADD R12, R18, 0x1 ;  /* 0x00000001120c7836 */ /* 0x000fca0000000000 */
[----:B------:R-:W-:-:S04]  /*1370*/  SHF.R.U64 R12, R21, R12, R0 ;  /* 0x0000000c150c7219 */ /* 0x000fc80000001200 */
[----:B------:R-:W-:-:S04]  /*1380*/  LOP3.LUT R12, R12, 0x1, RZ, 0xc0, !PT ;  /* 0x000000010c0c7812 */ /* 0x000fc800078ec0ff */
[----:B------:R-:W-:-:S04]  /*1390*/  ISETP.NE.U32.AND P1, PT, R12, 0x1, PT ;  /* 0x000000010c00780c */ /* 0x000fc80003f25070 */
[----:B------:R-:W-:Y:S02]  /*13a0*/  ISETP.NE.U32.AND.EX P1, PT, RZ, RZ, PT, P1 ;  /* 0x000000ffff00720c */ /* 0x000fe40003f25110 */
[----:B--2---:R-:W-:Y:S01]  /*13b0*/  @!P2 LOP3.LUT R13, R10, R21, RZ, 0xc0, !PT ;  /* 0x000000150a0da212 */ /* 0x004fe200078ec0ff */
[----:B------:R-:W-:Y:S01]  /*13c0*/  VIADD R10, R18, 0x2 ;  /* 0x00000002120a7836 */ /* 0x000fe20000000000 */
[----:B------:R-:W-:-:S04]  /*13d0*/  @!P2 LOP3.LUT R12, R11, R0, RZ, 0xc0, !PT ;  /* 0x000000000b0ca212 */ /* 0x000fc800078ec0ff */
[----:B------:R-:W-:Y:S01]  /*13e0*/  SHF.R.U64 R10, R21, R10, R0 ;  /* 0x0000000a150a7219 */ /* 0x000fe20000001200 */
[----:B------:R-:W-:Y:S03]  /*13f0*/  @!P2 POPC R13, R13 ;  /* 0x0000000d000da309 */ /* 0x000fe60000000000 */
[----:B------:R-:W-:Y:S01]  /*1400*/  LOP3.LUT R11, R10, 0x1, RZ, 0xc0, !PT ;  /* 0x000000010a0b7812 */ /* 0x000fe200078ec0ff */
[----:B------:R-:W-:-:S03]  /*1410*/  VIADD R10, R18, 0x3 ;  /* 0x00000003120a7836 */ /* 0x000fc60000000000 */
[----:B------:R-:W-:Y:S01]  /*1420*/  ISETP.NE.U32.AND P0, PT, R11, 0x1, PT ;  /* 0x000000010b00780c */ /* 0x000fe20003f05070 */
[----:B------:R-:W1:Y:S01]  /*1430*/  @!P2 POPC R12, R12 ;  /* 0x0000000c000ca309 */ /* 0x000e620000000000 */
[----:B------:R-:W-:Y:S02]  /*1440*/  SHF.R.U64 R10, R21, R10, R0 ;  /* 0x0000000a150a7219 */ /* 0x000fe40000001200 */
[----:B------:R-:W-:Y:S02]  /*1450*/  ISETP.NE.U32.AND.EX P0, PT, RZ, RZ, PT, P0 ;  /* 0x000000ffff00720c */ /* 0x000fe40003f05100 */
[----:B------:R-:W-:Y:S02]  /*1460*/  LOP3.LUT R16, R10, 0x1, RZ, 0xc0, !PT ;  /* 0x000000010a107812 */ /* 0x000fe400078ec0ff */
[----:B------:R-:W2:Y:S01]  /*1470*/  @!P1 LDG.E.64 R10, desc[UR14][R14.64+0x8] ;  /* 0x0000080e0e0a9981 */ /* 0x000ea2000c1e1b00 */
[----:B-1----:R-:W-:Y:S02]  /*1480*/  @!P2 IADD3 R46, PT, PT, R46, R13, R12 ;  /* 0x0000000d2e2ea210 */ /* 0x002fe40007ffe00c */
[----:B------:R-:W-:-:S06]  /*1490*/  ISETP.NE.U32.AND P2, PT, R16, 0x1, PT ;  /* 0x000000011000780c */ /* 0x000fcc0003f45070 */
[----:B------:R-:W3:Y:S01]  /*14a0*/  @!P0 LDG.E.64 R12, desc[UR14][R14.64+0x10] ;  /* 0x0000100e0e0c8981 */ /* 0x000ee2000c1e1b00 */
[----:B------:R-:W-:-:S13]  /*14b0*/  ISETP.NE.U32.AND.EX P2, PT, RZ, RZ, PT, P2 ;  /* 0x000000ffff00720c */ /* 0x000fda0003f45120 */
[----:B------:R-:W4:Y:S01]  /*14c0*/  @!P2 LDG.E.64 R16, desc[UR14][R14.64+0x18] ;  /* 0x0000180e0e10a981 */ /* 0x000f22000c1e1b00 */
[----:B------:R-:W-:Y:S01]  /*14d0*/  VIADD R18, R18, 0x4 ;  /* 0x0000000412127836 */ /* 0x000fe20000000000 */
[----:B--2---:R-:W-:Y:S02]  /*14e0*/  @!P1 LOP3.LUT R19, R10, R21, RZ, 0xc0, !PT ;  /* 0x000000150a139212 */ /* 0x004fe400078ec0ff */
[----:B------:R-:W-:-:S04]  /*14f0*/  @!P1 LOP3.LUT R10, R11, R0, RZ, 0xc0, !PT ;  /* 0x000000000b0a9212 */ /* 0x000fc800078ec0ff */
[----:B------:R-:W-:Y:S01]  /*1500*/  @!P1 POPC R19, R19 ;  /* 0x0000001300139309 */ /* 0x000fe20000000000 */
[----:B---3--:R-:W-:Y:S02]  /*1510*/  @!P0 LOP3.LUT R11, R12, R21, RZ, 0xc0, !PT ;  /* 0x000000150c0b8212 */ /* 0x008fe400078ec0ff */
[----:B------:R-:W-:-:S05]  /*1520*/  @!P0 LOP3.LUT R12, R13, R0, RZ, 0xc0, !PT ;  /* 0x000000000d0c8212 */ /* 0x000fca00078ec0ff */
[----:B------:R-:W1:Y:S08]  /*1530*/  @!P1 POPC R10, R10 ;  /* 0x0000000a000a9309 */ /* 0x000e700000000000 */
[----:B------:R-:W-:Y:S01]  /*1540*/  @!P0 POPC R11, R11 ;  /* 0x0000000b000b8309 */ /* 0x000fe20000000000 */
[----:B----4-:R-:W-:Y:S02]  /*1550*/  @!P2 LOP3.LUT R13, R16, R21, RZ, 0xc0, !PT ;  /* 0x00000015100da212 */ /* 0x010fe400078ec0ff */
[----:B------:R-:W-:-:S05]  /*1560*/  @!P2 LOP3.LUT R14, R17, R0, RZ, 0xc0, !PT ;  /* 0x00000000110ea212 */ /* 0x000fca00078ec0ff */
[----:B------:R-:W2:Y:S01]  /*1570*/  @!P0 POPC R12, R12 ;  /* 0x0000000c000c8309 */ /* 0x000ea20000000000 */
[----:B-1----:R-:W-:-:S07]  /*1580*/  @!P1 IADD3 R46, PT, PT, R46, R19, R10 ;  /* 0x000000132e2e9210 */ /* 0x002fce0007ffe00a */
[----:B------:R-:W-:Y:S08]  /*1590*/  @!P2 POPC R13, R13 ;  /* 0x0000000d000da309 */ /* 0x000ff00000000000 */
[----:B------:R-:W1:Y:S01]  /*15a0*/  @!P2 POPC R14, R14 ;  /* 0x0000000e000ea309 */ /* 0x000e620000000000 */
[----:B--2---:R-:W-:-:S04]  /*15b0*/  @!P0 IADD3 R46, PT, PT, R46, R11, R12 ;  /* 0x0000000b2e2e8210 */ /* 0x004fc80007ffe00c */
[----:B-1----:R-:W-:-:S07]  /*15c0*/  @!P2 IADD3 R46, PT, PT, R46, R13, R14 ;  /* 0x0000000d2e2ea210 */ /* 0x002fce0007ffe00e */
.L_x_22:
[----:B------:R-:W-:Y:S04]  /*15d0*/  BSSY.RECONVERGENT B1, `(.L_x_21) ;  /* 0x000002a000017945 */ /* 0x000fe80003800200 */
[----:B------:R-:W-:Y:S05]  /*15e0*/  @!P3 BRA `(.L_x_23) ;  /* 0x0000000000a0b947 */ /* 0x000fea0003800000 */
[----:B------:R-:W-:Y:S05]  /*15f0*/  @!P5 BRA `(.L_x_24) ;  /* 0x000000000060d947 */ /* 0x000fea0003800000 */
[----:B------:R-:W1:Y:S01]  /*1600*/  LDC.64 R12, c[0x0][0x380] ;  /* 0x0000e000ff0c7b82 */ /* 0x000e620000000a00 */
[----:B------:R-:W-:Y:S01]  /*1610*/  VIADD R11, R18, 0x1 ;  /* 0x00000001120b7836 */ /* 0x000fe20000000000 */
[----:B------:R-:W-:-:S04]  /*1620*/  SHF.R.U64 R10, R21, R18, R0 ;  /* 0x00000012150a7219 */ /* 0x000fc80000001200 */
[----:B------:R-:W-:Y:S02]  /*1630*/  LOP3.LUT R10, R10, 0x1, RZ, 0xc0, !PT ;  /* 0x000000010a0a7812 */ /* 0x000fe400078ec0ff */
[----:B------:R-:W-:Y:S02]  /*1640*/  SHF.R.U64 R11, R21, R11, R0 ;  /* 0x0000000b150b7219 */ /* 0x000fe40000001200 */
[----:B------:R-:W-:Y:S02]  /*1650*/  ISETP.NE.U32.AND P0, PT, R10, 0x1, PT ;  /* 0x000000010a00780c */ /* 0x000fe40003f05070 */
[----:B------:R-:W-:Y:S02]  /*1660*/  LOP3.LUT R11, R11, 0x1, RZ, 0xc0, !PT ;  /* 0x000000010b0b7812 */ /* 0x000fe400078ec0ff */
[----:B------:R-:W-:Y:S02]  /*1670*/  ISETP.NE.U32.AND.EX P0, PT, RZ, RZ, PT, P0 ;  /* 0x000000ffff00720c */ /* 0x000fe40003f05100 */
[----:B------:R-:W-:-:S04]  /*1680*/  ISETP.NE.U32.AND P1, PT, R11, 0x1, PT ;  /* 0x000000010b00780c */ /* 0x000fc80003f25070 */
[----:B------:R-:W-:Y:S01]  /*1690*/  ISETP.NE.U32.AND.EX P1, PT, RZ, RZ, PT, P1 ;  /* 0x000000ffff00720c */ /* 0x000fe20003f25110 */
[----:B-1----:R-:W-:-:S06]  /*16a0*/  IMAD.WIDE R12, R18, 0x8, R12 ;  /* 0x00000008120c7825 */ /* 0x002fcc00078e020c */
[----:B------:R-:W2:Y:S06]  /*16b0*/  @!P0 LDG.E.64 R10, desc[UR14][R12.64] ;  /* 0x0000000e0c0a8981 */ /* 0x000eac000c1e1b00 */
[----:B------:R-:W3:Y:S01]  /*16c0*/  @!P1 LDG.E.64 R14, desc[UR14][R12.64+0x8] ;  /* 0x0000080e0c0e9981 */ /* 0x000ee2000c1e1b00 */
[----:B------:R-:W-:Y:S01]  /*16d0*/  VIADD R18, R18, 0x2 ;  /* 0x0000000212127836 */ /* 0x000fe20000000000 */
[----:B--2---:R-:W-:Y:S02]  /*16e0*/  @!P0 LOP3.LUT R17, R10, R21, RZ, 0xc0, !PT ;  /* 0x000000150a118212 */ /* 0x004fe400078ec0ff */
[----:B------:R-:W-:-:S02]  /*16f0*/  @!P0 LOP3.LUT R10, R11, R0, RZ, 0xc0, !PT ;  /* 0x000000000b0a8212 */ /* 0x000fc400078ec0ff */
[----:B---3--:R-:W-:Y:S02]  /*1700*/  @!P1 LOP3.LUT R11, R14, R21, RZ, 0xc0, !PT ;  /* 0x000000150e0b9212 */ /* 0x008fe400078ec0ff */
[----:B------:R-:W-:Y:S01]  /*1710*/  @!P1 LOP3.LUT R14, R15, R0, RZ, 0xc0, !PT ;  /* 0x000000000f0e9212 */ /* 0x000fe200078ec0ff */
[----:B------:R-:W-:Y:S08]  /*1720*/  @!P0 POPC R17, R17 ;  /* 0x0000001100118309 */ /* 0x000ff00000000000 */
[----:B------:R-:W1:Y:S08]  /*1730*/  @!P0 POPC R10, R10 ;  /* 0x0000000a000a8309 */ /* 0x000e700000000000 */
[----:B------:R-:W-:Y:S01]  /*1740*/  @!P1 POPC R11, R11 ;  /* 0x0000000b000b9309 */ /* 0x000fe20000000000 */
[----:B-1----:R-:W-:-:S07]  /*1750*/  @!P0 IADD3 R46, PT, PT, R46, R17, R10 ;  /* 0x000000112e2e8210 */ /* 0x002fce0007ffe00a */
[----:B------:R-:W1:Y:S02]  /*1760*/  @!P1 POPC R14, R14 ;  /* 0x0000000e000e9309 */ /* 0x000e640000000000 */
[----:B-1----:R-:W-:-:S07]  /*1770*/  @!P1 IADD3 R46, PT, PT, R46, R11, R14 ;  /* 0x0000000b2e2e9210 */ /* 0x002fce0007ffe00e */
.L_x_24:
[----:B------:R-:W-:Y:S02]  /*1780*/  SHF.R.U64 R10, R21, R18, R0 ;  /* 0x00000012150a7219 */ /* 0x000fe40000001200 */
[----:B------:R-:W-:Y:S02]  /*1790*/  LOP3.LUT P0, RZ, R28, 0x1, RZ, 0xc0, !PT ;  /* 0x000000011cff7812 */ /* 0x000fe4000780c0ff */
[----:B------:R-:W-:-:S04]  /*17a0*/  LOP3.LUT R10, R10, 0x1, RZ, 0xc0, !PT ;  /* 0x000000010a0a7812 */ /* 0x000fc800078ec0ff */
[----:B------:R-:W-:-:S04]  /*17b0*/  ISETP.NE.U32.AND P1, PT, R10, 0x1, PT ;  /* 0x000000010a00780c */ /* 0x000fc80003f25070 */
[----:B------:R-:W-:-:S04]  /*17c0*/  ISETP.NE.U32.AND.EX P1, PT, RZ, RZ, PT, P1 ;  /* 0x000000ffff00720c */ /* 0x000fc80003f25110 */
[----:B------:R-:W-:-:S13]  /*17d0*/  PLOP3.LUT P0, PT, P0, P1, PT, 0x8f, 0xf8 ;  /* 0x0000000000f8781c */ /* 0x000fda0000703177 */
[----:B------:R-:W-:Y:S05]  /*17e0*/  @P0 BRA `(.L_x_23) ;  /* 0x0000000000200947 */ /* 0x000fea0003800000 */
[----:B------:R-:W1:Y:S02]  /*17f0*/  LDC.64 R10, c[0x0][0x380] ;  /* 0x0000e000ff0a7b82 */ /* 0x000e640000000a00 */
[----:B-1----:R-:W-:-:S06]  /*1800*/  IMAD.WIDE R10, R18, 0x8, R10 ;  /* 0x00000008120a7825 */ /* 0x002fcc00078e020a */
[----:B------:R-:W2:Y:S02]  /*1810*/  LDG.E.64 R10, desc[UR14][R10.64] ;  /* 0x0000000e0a0a7981 */ /* 0x000ea4000c1e1b00 */
[----:B--2---:R-:W-:Y:S02]  /*1820*/  LOP3.LUT R13, R10, R21, RZ, 0xc0, !PT ;  /* 0x000000150a0d7212 */ /* 0x004fe400078ec0ff */
[----:B------:R-:W-:-:S04]  /*1830*/  LOP3.LUT R12, R11, R0, RZ, 0xc0, !PT ;  /* 0x000000000b0c7212 */ /* 0x000fc800078ec0ff */
[----:B------:R-:W-:Y:S08]  /*1840*/  POPC R13, R13 ;  /* 0x0000000d000d7309 */ /* 0x000ff00000000000 */
[----:B------:R-:W1:Y:S02]  /*1850*/  POPC R12, R12 ;  /* 0x0000000c000c7309 */ /* 0x000e640000000000 */
[----:B-1----:R-:W-:-:S07]  /*1860*/  IADD3 R46, PT, PT, R46, R13, R12 ;  /* 0x0000000d2e2e7210 */ /* 0x002fce0007ffe00c */
.L_x_23:
[----:B------:R-:W-:Y:S05]  /*1870*/  BSYNC.RECONVERGENT B1 ;  /* 0x0000000000017941 */ /* 0x000fea0003800200 */
.L_x_21:
[----:B------:R-:W-:-:S07]  /*1880*/  SHF.R.S32.HI R46, RZ, 0x1, R46 ;  /* 0x00000001ff2e7819 */ /* 0x000fce000001142e */
.L_x_18:
[--C-:B------:R-:W-:Y:S01]  /*1890*/  SHF.R.U32.HI R56, RZ, 0x1, R8.reuse ;  /* 0x00000001ff387819 */ /* 0x100fe20000011608 */
[----:B------:R-:W-:Y:S01]  /*18a0*/  IMAD.MOV.U32 R13, RZ, RZ, 0x186a0 ;  /* 0x000186a0ff0d7424 */ /* 0x000fe200078e00ff */
[--C-:B------:R-:W-:Y:S01]  /*18b0*/  SHF.R.U32.HI R58, RZ, 0x2, R8.reuse ;  /* 0x00000002ff3a7819 */ /* 0x100fe20000011608 */
[----:B------:R-:W-:Y:S01]  /*18c0*/  IMAD.MOV.U32 R14, RZ, RZ, 0x186a0 ;  /* 0x000186a0ff0e7424 */ /* 0x000fe200078e00ff */
[----:B------:R-:W-:Y:S01]  /*18d0*/  SHF.R.U32.HI R55, RZ, 0x3, R8 ;  /* 0x00000003ff377819 */ /* 0x000fe20000011608 */
[----:B------:R-:W-:Y:S01]  /*18e0*/  IMAD.MOV.U32 R15, RZ, RZ, 0x186a0 ;  /* 0x000186a0ff0f7424 */ /* 0x000fe200078e00ff */
[----:B------:R-:W-:Y:S01]  /*18f0*/  LOP3.LUT R57, R8, 0x1, RZ, 0xc0, !PT ;  /* 0x0000000108397812 */ /* 0x000fe200078ec0ff */
[----:B------:R-:W-:Y:S01]  /*1900*/  IMAD.MOV.U32 R16, RZ, RZ, 0x186a0 ;  /* 0x000186a0ff107424 */ /* 0x000fe200078e00ff */
[----:B------:R-:W-:Y:S01]  /*1910*/  LOP3.LUT R56, R56, 0x1, RZ, 0xc0, !PT ;  /* 0x0000000138387812 */ /* 0x000fe200078ec0ff */
[----:B------:R-:W-:Y:S01]  /*1920*/  IMAD.MOV.U32 R17, RZ, RZ, 0x186a0 ;  /* 0x000186a0ff117424 */ /* 0x000fe200078e00ff */
[----:B------:R-:W-:Y:S01]  /*1930*/  LOP3.LUT R58, R58, 0x1, RZ, 0xc0, !PT ;  /* 0x000000013a3a7812 */ /* 0x000fe200078ec0ff */
[----:B------:R-:W-:Y:S01]  /*1940*/  IMAD.MOV.U32 R18, RZ, RZ, 0x186a0 ;  /* 0x000186a0ff127424 */ /* 0x000fe200078e00ff */
[----:B------:R-:W-:Y:S01]  /*1950*/  LOP3.LUT R55, R55, 0x1, RZ, 0xc0, !PT ;  /* 0x0000000137377812 */ /* 0x000fe200078ec0ff */
[----:B------:R-:W-:Y:S01]  /*1960*/  IMAD.MOV.U32 R19, RZ, RZ, 0x186a0 ;  /* 0x000186a0ff137424 */ /* 0x000fe200078e00ff */
[----:B------:R-:W1:Y:S01]  /*1970*/  LDCU.64 UR18, c[0x0][0x380] ;  /* 0x00007000ff1277ac */ /* 0x000e620008000a00 */
[----:B------:R-:W-:-:S02]  /*1980*/  IMAD.MOV.U32 R47, RZ, RZ, 0x186a0 ;  /* 0x000186a0ff2f7424 */ /* 0x000fc400078e00ff */
[----:B------:R-:W-:Y:S01]  /*1990*/  IMAD.MOV.U32 R48, RZ, RZ, 0x186a0 ;  /* 0x000186a0ff307424 */ /* 0x000fe200078e00ff */
[----:B------:R-:W-:Y:S01]  /*19a0*/  UMOV UR4, URZ ;  /* 0x000000ff00047c82 */ /* 0x000fe20008000000 */
[----:B------:R-:W-:Y:S02]  /*19b0*/  IMAD.MOV.U32 R49, RZ, RZ, 0x186a0 ;  /* 0x000186a0ff317424 */ /* 0x000fe400078e00ff */
[----:B------:R-:W-:Y:S02]  /*19c0*/  IMAD.MOV.U32 R50, RZ, RZ, 0x186a0 ;  /* 0x000186a0ff327424 */ /* 0x000fe400078e00ff */
[----:B------:R-:W-:Y:S02]  /*19d0*/  IMAD.MOV.U32 R51, RZ, RZ, 0x186a0 ;  /* 0x000186a0ff337424 */ /* 0x000fe400078e00ff */
[----:B------:R-:W-:Y:S02]  /*19e0*/  IMAD.MOV.U32 R52, RZ, RZ, 0x186a0 ;  /* 0x000186a0ff347424 */ /* 0x000fe400078e00ff */
[----:B------:R-:W-:-:S02]  /*19f0*/  IMAD.MOV.U32 R53, RZ, RZ, 0x186a0 ;  /* 0x000186a0ff357424 */ /* 0x000fc400078e00ff */
[----:B------:R-:W-:Y:S02]  /*1a00*/  IMAD.MOV.U32 R54, RZ, RZ, 0x186a0 ;  /* 0x000186a0ff367424 */ /* 0x000fe400078e00ff */
[----:B------:R-:W-:Y:S02]  /*1a10*/  IMAD.MOV.U32 R12, RZ, RZ, 0x186a0 ;  /* 0x000186a0ff0c7424 */ /* 0x000fe400078e00ff */
[----:B------:R-:W-:Y:S02]  /*1a20*/  IMAD.MOV.U32 R62, RZ, RZ, 0x186a0 ;  /* 0x000186a0ff3e7424 */ /* 0x000fe400078e00ff */
[----:B------:R-:W-:Y:S02]  /*1a30*/  IMAD.MOV.U32 R60, RZ, RZ, 0x186a0 ;  /* 0x000186a0ff3c7424 */ /* 0x000fe400078e00ff */
[----:B-1----:R-:W-:-:S07]  /*1a40*/  IMAD.MOV.U32 R63, RZ, RZ, 0x186a0 ;  /* 0x000186a0ff3f7424 */ /* 0x002fce00078e00ff */
.L_x_26:
[----:B------:R-:W-:Y:S01]  /*1a50*/  USHF.R.U32.HI UR5, URZ, 0x1, UR4 ;  /* 0x00000001ff057899 */ /* 0x000fe20008011604 */
[----:B------:R-:W-:Y:S01]  /*1a60*/  IMAD.MOV.U32 R11, RZ, RZ, R60 ;  /* 0x000000ffff0b7224 */ /* 0x000fe200078e003c */
[----:B------:R-:W-:Y:S01]  /*1a70*/  UISETP.NE.AND UP0, UPT, UR4, URZ, UPT ;  /* 0x000000ff0400728c */ /* 0x000fe2000bf05270 */
[----:B------:R-:W-:Y:S01]  /*1a80*/  IMAD.MOV.U32 R10, RZ, RZ, R12 ;  /* 0x000000ffff0a7224 */ /* 0x000fe200078e000c */
[----:B------:R-:W-:-:S04]  /*1a90*/  ULOP3.LUT UR8, UR5, UR4, URZ, 0x3c, !UPT ;  /* 0x0000000405087292 */ /* 0x000fc8000f8e3cff */
[----:B------:R-:W-:-:S06]  /*1aa0*/  USHF.L.U32 UR5, UR8, 0x4, URZ ;  /* 0x0000000408057899 */ /* 0x000fcc00080006ff */
[----:B------:R-:W-:Y:S01]  /*1ab0*/  IMAD.U32 R59, RZ, RZ, UR5 ;  /* 0x00000005ff3b7e24 */ /* 0x000fe2000f8e00ff */
[----:B------:R-:W-:-:S04]  /*1ac0*/  IADD3 R61, P0, PT, R21, UR5, RZ ;  /* 0x00000005153d7c10 */ /* 0x000fc8000ff1e0ff */
[----:B------:R-:W-:Y:S01]  /*1ad0*/  LEA.HI.X.SX32 R59, R59, R0, 0x1, P0 ;  /* 0x000000003b3b7211 */ /* 0x000fe200000f0eff */
[----:B------:R-:W-:Y:S08]  /*1ae0*/  BRA.U !UP0, `(.L_x_25) ;  /* 0x0000000108f47547 */ /* 0x000ff0000b800000 */
[----:B------:R-:W-:-:S04]  /*1af0*/  UIADD3 UR5, UPT, UPT, -UR4, URZ, URZ ;  /* 0x000000ff04057290 */ /* 0x000fc8000fffe1ff */
[----:B------:R-:W-:-:S04]  /*1b00*/  ULOP3.LUT UR5, UR4, UR5, URZ, 0xc0, !UPT ;  /* 0x0000000504057292 */ /* 0x000fc8000f8ec0ff */
[----:B------:R-:W-:-:S04]  /*1b10*/  UFLO.U32 UR5, UR5 ;  /* 0x00000005000572bd */ /* 0x000fc800080e0000 */
[----:B------:R-:W-:-:S04]  /*1b20*/  UIADD3 UR5, UPT, UPT, -UR5, 0x1f, URZ ;  /* 0x0000001f05057890 */ /* 0x000fc8000fffe1ff */
[----:B------:R-:W-:-:S04]  /*1b30*/  UIADD3 UR6, UPT, UPT, -UR5, 0x23, URZ ;  /* 0x0000002305067890 */ /* 0x000fc8000fffe1ff */
[----:B------:R-:W-:-:S06]  /*1b40*/  UIMAD.WIDE.U32 UR6, UR6, 0x8, UR18 ;  /* 0x00000008060678a5 */ /* 0x000fcc000f8e0012 */
[----:B------:R-:W-:Y:S02]  /*1b50*/  IMAD.U32 R10, RZ, RZ, UR6 ;  /* 0x00000006ff0a7e24 */ /* 0x000fe4000f8e00ff */
[----:B------:R-:W-:-:S06]  /*1b60*/  IMAD.U32 R11, RZ, RZ, UR7 ;  /* 0x00000007ff0b7e24 */ /* 0x000fcc000f8e00ff */
[----:B------:R-:W2:Y:S01]  /*1b70*/  LDG.E.64 R10, desc[UR14][R10.64] ;  /* 0x0000000e0a0a7981 */ /* 0x000ea2000c1e1b00 */
[----:B------:R-:W-:Y:S01]  /*1b80*/  USHF.L.U32 UR5, UR8, UR5, URZ ;  /* 0x0000000508057299 */ /* 0x000fe200080006ff */
[----:B------:R-:W-:Y:S02]  /*1b90*/  IMAD.MOV.U32 R67, RZ, RZ, R14 ;  /* 0x000000ffff437224 */ /* 0x000fe400078e000e */
[----:B------:R-:W-:Y:S01]  /*1ba0*/  IMAD.MOV.U32 R65, RZ, RZ, R15 ;  /* 0x000000ffff417224 */ /* 0x000fe200078e000f */
[----:B------:R-:W-:-:S06]  /*1bb0*/  ULOP3.LUT UP0, URZ, UR5, 0x80000000, URZ, 0xc0, !UPT ;  /* 0x8000000005ff7892 */ /* 0x000fcc000f80c0ff */
[----:B------:R-:W-:-:S13]  /*1bc0*/  PLOP3.LUT P0, PT, PT, PT, UP0, 0x80, 0x8 ;  /* 0x000000000008781c */ /* 0x000fda0003f0f008 */
[----:B------:R-:W-:Y:S02]  /*1bd0*/  @P0 IMAD.MOV.U32 R13, RZ, RZ, R14 ;  /* 0x000000ffff0d0224 */ /* 0x000fe400078e000e */
[----:B------:R-:W-:Y:S02]  /*1be0*/  @P0 IMAD.MOV.U32 R14, RZ, RZ, R15 ;  /* 0x000000ffff0e0224 */ /* 0x000fe400078e000f */
[--C-:B------:R-:W-:Y:S02]  /*1bf0*/  @P0 IMAD.MOV.U32 R15, RZ, RZ, R16.reuse ;  /* 0x000000ffff0f0224 */ /* 0x100fe400078e0010 */
[----:B------:R-:W-:Y:S02]  /*1c00*/  @!P0 IMAD.MOV.U32 R15, RZ, RZ, R67 ;  /* 0x000000ffff0f8224 */ /* 0x000fe400078e0043 */
[----:B------:R-:W-:Y:S01]  /*1c10*/  @!P0 IMAD.MOV.U32 R14, RZ, RZ, R13 ;  /* 0x000000ffff0e8224 */ /* 0x000fe200078e000d */
[----:B--2---:R-:W-:Y:S01]  /*1c20*/  LOP3.LUT R64, R10, R61, RZ, 0xc0, !PT ;  /* 0x0000003d0a407212 */ /* 0x004fe200078ec0ff */
[----:B------:R-:W-:Y:S01]  /*1c30*/  IMAD.MOV.U32 R10, RZ, RZ, R16 ;  /* 0x000000ffff0a7224 */ /* 0x000fe200078e0010 */
[----:B------:R-:W-:Y:S01]  /*1c40*/  LOP3.LUT R66, R11, R59, RZ, 0xc0, !PT ;  /* 0x0000003b0b427212 */ /* 0x000fe200078ec0ff */
[----:B------:R-:W-:-:S02]  /*1c50*/  @P0 IMAD.MOV.U32 R16, RZ, RZ, R17 ;  /* 0x000000ffff100224 */ /* 0x000fc400078e0011 */
[----:B------:R-:W-:Y:S01]  /*1c60*/  IMAD.MOV.U32 R11, RZ, RZ, R17 ;  /* 0x000000ffff0b7224 */ /* 0x000fe200078e0011 */
[----:B------:R-:W-:Y:S01]  /*1c70*/  POPC R64, R64 ;  /* 0x0000004000407309 */ /* 0x000fe20000000000 */
[----:B------:R-:W-:Y:S02]  /*1c80*/  @P0 IMAD.MOV.U32 R17, RZ, RZ, R18 ;  /* 0x000000ffff110224 */ /* 0x000fe400078e0012 */
[----:B------:R-:W-:Y:S02]  /*1c90*/  @!P0 IMAD.MOV.U32 R17, RZ, RZ, R10 ;  /* 0x000000ffff118224 */ /* 0x000fe400078e000a */
[----:B------:R-:W-:Y:S02]  /*1ca0*/  IMAD.MOV.U32 R10, RZ, RZ, R18 ;  /* 0x000000ffff0a7224 */ /* 0x000fe400078e0012 */
[----:B------:R-:W-:Y:S01]  /*1cb0*/  @!P0 IMAD.MOV.U32 R16, RZ, RZ, R65 ;  /* 0x000000ffff108224 */ /* 0x000fe200078e0041 */
[----:B------:R-:W1:Y:S01]  /*1cc0*/  POPC R67, R66 ;  /* 0x0000004200437309 */ /* 0x000e620000000000 */
[----:B------:R-:W-:-:S02]  /*1cd0*/  @P0 IMAD.MOV.U32 R18, RZ, RZ, R19 ;  /* 0x000000ffff120224 */ /* 0x000fc400078e0013 */
[----:B------:R-:W-:Y:S02]  /*1ce0*/  IMAD.MOV.U32 R65, RZ, RZ, R19 ;  /* 0x000000ffff417224 */ /* 0x000fe400078e0013 */
[----:B------:R-:W-:Y:S02]  /*1cf0*/  @P0 IMAD.MOV.U32 R19, RZ, RZ, R63 ;  /* 0x000000ffff130224 */ /* 0x000fe400078e003f */
[----:B------:R-:W-:Y:S02]  /*1d00*/  @!P0 IMAD.MOV.U32 R19, RZ, RZ, R10 ;  /* 0x000000ffff138224 */ /* 0x000fe400078e000a */
[----:B------:R-:W-:Y:S02]  /*1d10*/  @P0 IMAD.MOV.U32 R10, RZ, RZ, R54 ;  /* 0x000000ffff0a0224 */ /* 0x000fe400078e0036 */
[----:B------:R-:W-:Y:S02]  /*1d20*/  @P0 IMAD.MOV.U32 R54, RZ, RZ, R53 ;  /* 0x000000ffff360224 */ /* 0x000fe400078e0035 */
[----:B------:R-:W-:-:S02]  /*1d30*/  @P0 IMAD.MOV.U32 R53, RZ, RZ, R52 ;  /* 0x000000ffff350224 */ /* 0x000fc400078e0034 */
[----:B------:R-:W-:Y:S02]  /*1d40*/  @P0 IMAD.MOV.U32 R52, RZ, RZ, R51 ;  /* 0x000000ffff340224 */ /* 0x000fe400078e0033 */
[----:B------:R-:W-:Y:S02]  /*1d50*/  @P0 IMAD.MOV.U32 R51, RZ, RZ, R50 ;  /* 0x000000ffff330224 */ /* 0x000fe400078e0032 */
[----:B------:R-:W-:Y:S02]  /*1d60*/  @P0 IMAD.MOV.U32 R50, RZ, RZ, R49 ;  /* 0x000000ffff320224 */ /* 0x000fe400078e0031 */
[----:B------:R-:W-:Y:S02]  /*1d70*/  @P0 IMAD.MOV.U32 R49, RZ, RZ, R48 ;  /* 0x000000ffff310224 */ /* 0x000fe400078e0030 */
[----:B------:R-:W-:Y:S02]  /*1d80*/  @P0 IMAD.MOV.U32 R48, RZ, RZ, R47 ;  /* 0x000000ffff300224 */ /* 0x000fe400078e002f */
[----:B-1----:R-:W-:-:S02]  /*1d90*/  IMAD.IADD R67, R64, 0x1, R67 ;  /* 0x0000000140437824 */ /* 0x002fc400078e0243 */
[----:B------:R-:W-:Y:S02]  /*1da0*/  @!P0 IMAD.MOV.U32 R47, RZ, RZ, R48 ;  /* 0x000000ffff2f8224 */ /* 0x000fe400078e0030 */
[----:B------:R-:W-:Y:S02]  /*1db0*/  @!P0 IMAD.MOV.U32 R48, RZ, RZ, R49 ;  /* 0x000000ffff308224 */ /* 0x000fe400078e0031 */
[----:B------:R-:W-:Y:S02]  /*1dc0*/  @!P0 IMAD.MOV.U32 R49, RZ, RZ, R50 ;  /* 0x000000ffff318224 */ /* 0x000fe400078e0032 */
[----:B------:R-:W-:Y:S02]  /*1dd0*/  @!P0 IMAD.MOV.U32 R18, RZ, RZ, R11 ;  /* 0x000000ffff128224 */ /* 0x000fe400078e000b */
[----:B------:R-:W-:Y:S02]  /*1de0*/  @!P0 IMAD.MOV.U32 R50, RZ, RZ, R51 ;  /* 0x000000ffff328224 */ /* 0x000fe400078e0033 */
[----:B------:R-:W-:-:S02]  /*1df0*/  @P0 IMAD.IADD R46, R46, 0x1, R67 ;  /* 0x000000012e2e0824 */ /* 0x000fc400078e0243 */
[----:B------:R-:W-:Y:S02]  /*1e00*/  @P0 IMAD.MOV.U32 R11, RZ, RZ, R62 ;  /* 0x000000ffff0b0224 */ /* 0x000fe400078e003e */
[----:B------:R-:W-:Y:S02]  /*1e10*/  @!P0 IMAD.MOV.U32 R51, RZ, RZ, R52 ;  /* 0x000000ffff338224 */ /* 0x000fe400078e0034 */
[----:B------:R-:W-:Y:S02]  /*1e20*/  @!P0 IMAD.MOV.U32 R11, RZ, RZ, R63 ;  /* 0x000000ffff0b8224 */ /* 0x000fe400078e003f */
[----:B------:R-:W-:Y:S02]  /*1e30*/  @!P0 IMAD.MOV.U32 R10, RZ, RZ, R62 ;  /* 0x000000ffff0a8224 */ /* 0x000fe400078e003e */
[----:B------:R-:W-:Y:S02]  /*1e40*/  @!P0 IMAD.MOV.U32 R52, RZ, RZ, R53 ;  /* 0x000000ffff348224 */ /* 0x000fe400078e0035 */
[----:B------:R-:W-:-:S02]  /*1e50*/  @P0 IMAD.MOV.U32 R63, RZ, RZ, R60 ;  /* 0x000000ffff3f0224 */ /* 0x000fc400078e003c */
[----:B------:R-:W-:Y:S02]  /*1e60*/  @P0 IMAD.MOV.U32 R62, RZ, RZ, R12 ;  /* 0x000000ffff3e0224 */ /* 0x000fe400078e000c */
[----:B------:R-:W-:Y:S02]  /*1e70*/  @!P0 IMAD.MOV.U32 R53, RZ, RZ, R54 ;  /* 0x000000ffff358224 */ /* 0x000fe400078e0036 */
[----:B------:R-:W-:Y:S02]  /*1e80*/  @!P0 IMAD.MOV.U32 R63, RZ, RZ, R65 ;  /* 0x000000ffff3f8224 */ /* 0x000fe400078e0041 */
[----:B------:R-:W-:Y:S02]  /*1e90*/  @!P0 IMAD.MOV.U32 R62, RZ, RZ, R60 ;  /* 0x000000ffff3e8224 */ /* 0x000fe400078e003c */
[----:B------:R-:W-:Y:S02]  /*1ea0*/  @!P0 IMAD.MOV.U32 R54, RZ, RZ, R12 ;  /* 0x000000ffff368224 */ /* 0x000fe400078e000c */
[----:B------:R-:W-:-:S07]  /*1eb0*/  @!P0 IMAD.IADD R46, R46, 0x1, -R67 ;  /* 0x000000012e2e8824 */ /* 0x000fce00078e0a43 */
.L_x_25:
[----:B------:R-:W-:Y:S01]  /*1ec0*/  LOP3.LUT R64, R8, R61, RZ, 0xc0, !PT ;  /* 0x0000003d08407212 */ /* 0x000fe200078ec0ff */
[----:B------:R-:W-:Y:S01]  /*1ed0*/  UIADD3 UR4, UPT, UPT, UR4, 0x1, URZ ;  /* 0x0000000104047890 */ /* 0x000fe2000fffe0ff */
[----:B------:R-:W-:Y:S02]  /*1ee0*/  LOP3.LUT R68, R9, R59, RZ, 0xc0, !PT ;  /* 0x0000003b09447212 */ /* 0x000fe400078ec0ff */
[----:B------:R-:W-:Y:S01]  /*1ef0*/  POPC R65, R64 ;  /* 0x0000004000417309 */ /* 0x000fe20000000000 */
[----:B------:R-:W-:Y:S02]  /*1f00*/  LOP3.LUT R67, R6, R61, RZ, 0xc0, !PT ;  /* 0x0000003d06437212 */ /* 0x000fe400078ec0ff */
[----:B------:R-:W-:Y:S02]  /*1f10*/  LOP3.LUT R60, R7, R59, RZ, 0xc0, !PT ;  /* 0x0000003b073c7212 */ /* 0x000fe400078ec0ff */
[-C--:B------:R-:W-:Y:S02]  /*1f20*/  LOP3.LUT R66, R2, R61.reuse, RZ, 0xc0, !PT ;  /* 0x0000003d02427212 */ /* 0x080fe400078ec0ff */
[----:B------:R-:W-:Y:S01]  /*1f30*/  LOP3.LUT R69, R4, R61, RZ, 0xc0, !PT ;  /* 0x0000003d04457212 */ /* 0x000fe200078ec0ff */
[----:B------:R1:W2:Y:S01]  /*1f40*/  POPC R12, R68 ;  /* 0x00000044000c7309 */ /* 0x0002a20000000000 */
[----:B------:R-:W-:-:S02]  /*1f50*/  LOP3.LUT R61, R5, R59, RZ, 0xc0, !PT ;  /* 0x0000003b053d7212 */ /* 0x000fc400078ec0ff */
[----:B------:R-:W-:Y:S02]  /*1f60*/  ISETP.NE.AND P0, PT, R22, UR4, PT ;  /* 0x0000000416007c0c */ /* 0x000fe4000bf05270 */
[----:B------:R-:W-:-:S03]  /*1f70*/  VIMNMX R63, PT, PT, R46, R63, PT ;  /* 0x0000003f2e3f7248 */ /* 0x000fc60003fe0100 */
[----:B------:R-:W-:Y:S01]  /*1f80*/  POPC R67, R67 ;  /* 0x0000004300437309 */ /* 0x000fe20000000000 */
[----:B-1----:R-:W-:Y:S01]  /*1f90*/  LOP3.LUT R68, R3, R59, RZ, 0xc0, !PT ;  /* 0x0000003b03447212 */ /* 0x002fe200078ec0ff */
[----:B--2---:R-:W-:-:S06]  /*1fa0*/  IMAD.IADD R65, R65, 0x1, R12 ;  /* 0x0000000141417824 */ /* 0x004fcc00078e020c */
[----:B------:R-:W1:Y:S08]  /*1fb0*/  POPC R60, R60 ;  /* 0x0000003c003c7309 */ /* 0x000e700000000000 */
[----:B------:R-:W-:Y:S01]  /*1fc0*/  POPC R64, R66 ;  /* 0x0000004200407309 */ /* 0x000fe20000000000 */
[----:B-1----:R-:W-:-:S07]  /*1fd0*/  IMAD.IADD R60, R67, 0x1, R60 ;  /* 0x00000001433c7824 */ /* 0x002fce00078e023c */
[----:B------:R-:W0:Y:S08]  /*1fe0*/  POPC R59, R68 ;  /* 0x00000044003b7309 */ /* 0x000e300000000000 */
[----:B------:R-:W-:Y:S01]  /*1ff0*/  POPC R12, R69 ;  /* 0x00000045000c7309 */ /* 0x000fe20000000000 */
[----:B0-----:R-:W-:-:S07]  /*2000*/  IADD3 R59, PT, PT, R31, R64, R59 ;  /* 0x000000401f3b7210 */ /* 0x001fce0007ffe03b */
[----:B------:R-:W0:Y:S01]  /*2010*/  POPC R61, R61 ;  /* 0x0000003d003d7309 */ /* 0x000e220000000000 */
[----:B------:R-:W-:Y:S01]  /*2020*/  IADD3 R64, PT, PT, R57, R46, R65 ;  /* 0x0000002e39407210 */ /* 0x000fe20007ffe041 */
[----:B0-----:R-:W-:-:S03]  /*2030*/  IMAD.IADD R12, R12, 0x1, R61 ;  /* 0x000000010c0c7824 */ /* 0x001fc600078e023d */
[----:B------:R-:W-:-:S04]  /*2040*/  IADD3 R61, PT, PT, R64, R25, R60 ;  /* 0x00000019403d7210 */ /* 0x000fc80007ffe03c */
[----:B------:R-:W-:-:S04]  /*2050*/  IADD3 R67, PT, PT, R61, -R56, -R65 ;  /* 0x800000383d437210 */ /* 0x000fc80007ffe841 */
[----:B------:R-:W-:Y:S02]  /*2060*/  VIMNMX3 R11, R64, R11, R67, PT ;  /* 0x0000000b400b720f */ /* 0x000fe40003800143 */
[----:B------:R-:W-:-:S04]  /*2070*/  IADD3 R64, PT, PT, R67, R26, R12 ;  /* 0x0000001a43407210 */ /* 0x000fc80007ffe00c */
[----:B------:R-:W-:Y:S02]  /*2080*/  VIMNMX3 R62, R61, R62, R64, PT ;  /* 0x0000003e3d3e720f */ /* 0x000fe40003800140 */
[----:B------:R-:W-:-:S04]  /*2090*/  IADD3 R61, PT, PT, R64, R29, R65 ;  /* 0x0000001d403d7210 */ /* 0x000fc80007ffe041 */
[----:B------:R-:W-:-:S04]  /*20a0*/  IADD3 R67, PT, PT, R61, -R30, -R60 ;  /* 0x8000001e3d437210 */ /* 0x000fc80007ffe83c */
[----:B------:R-:W-:-:S04]  /*20b0*/  IADD3 R64, PT, PT, R67, -R58, -R65 ;  /* 0x8000003a43407210 */ /* 0x000fc80007ffe841 */
[----:B------:R-:W-:Y:S01]  /*20c0*/  VIMNMX R11, PT, PT, R11, R64, PT ;  /* 0x000000400b0b7248 */ /* 0x000fe20003fe0100 */
[----:B------:R-:W-:-:S05]  /*20d0*/  IMAD.IADD R59, R64, 0x1, R59 ;  /* 0x00000001403b7824 */ /* 0x000fca00078e023b */
[----:B------:R-:W-:Y:S02]  /*20e0*/  VIMNMX3 R62, R67, R62, R59, PT ;  /* 0x0000003e433e720f */ /* 0x000fe4000380013b */
[----:B------:R-:W-:-:S04]  /*20f0*/  IADD3 R59, PT, PT, R59, R32, R65 ;  /* 0x000000203b3b7210 */ /* 0x000fc80007ffe041 */
[----:B------:R-:W-:Y:S02]  /*2100*/  VIMNMX3 R61, R61, R10, R59, PT ;  /* 0x0000000a3d3d720f */ /* 0x000fe4000380013b */
[----:B------:R-:W-:-:S04]  /*2110*/  IADD3 R59, PT, PT, R59, R33, R60 ;  /* 0x000000213b3b7210 */ /* 0x000fc80007ffe03c */
[C---:B------:R-:W-:Y:S02]  /*2120*/  IADD3 R10, PT, PT, R59.reuse, -R34, -R65 ;  /* 0x800000223b0a7210 */ /* 0x040fe40007ffe841 */
[----:B------:R-:W-:Y:S02]  /*2130*/  VIMNMX R54, PT, PT, R59, R54, PT ;  /* 0x000000363b367248 */ /* 0x000fe40003fe0100 */
[----:B------:R-:W-:-:S04]  /*2140*/  IADD3 R67, PT, PT, R10, -R35, -R12 ;  /* 0x800000230a437210 */ /* 0x000fc80007ffe80c */
[----:B------:R-:W-:-:S04]  /*2150*/  IADD3 R64, PT, PT, R67, R36, R65 ;  /* 0x0000002443407210 */ /* 0x000fc80007ffe041 */
[----:B------:R-:W-:Y:S02]  /*2160*/  IADD3 R60, PT, PT, R64, -R37, -R60 ;  /* 0x80000025403c7210 */ /* 0x000fe40007ffe83c */
[----:B------:R-:W-:Y:S02]  /*2170*/  VIMNMX3 R12, R10, R61, R64, PT ;  /* 0x0000003d0a0c720f */ /* 0x000fe40003800140 */
[----:B------:R-:W-:Y:S02]  /*2180*/  VIMNMX3 R62, R67, R62, R60, PT ;  /* 0x0000003e433e720f */ /* 0x000fe4000380013c */
[----:B------:R-:W-:-:S04]  /*2190*/  IADD3 R60, PT, PT, R60, -R55, -R65 ;  /* 0x800000373c3c7210 */ /* 0x000fc80007ffe841 */
[----:B------:R-:W-:Y:S01]  /*21a0*/  VIMNMX R60, PT, PT, R11, R60, PT ;  /* 0x0000003c0b3c7248 */ /* 0x000fe20003fe0100 */
[----:B------:R-:W-:Y:S06]  /*21b0*/  @P0 BRA `(.L_x_26) ;  /* 0xfffffff800240947 */ /* 0x000fec000383ffff */
[----:B------:R-:W-:Y:S01]  /*21c0*/  POPC R10, R21 ;  /* 0x00000015000a7309 */ /* 0x000fe20000000000 */
[----:B------:R-:W-:Y:S01]  /*21d0*/  ISETP.NE.U32.AND P0, PT, R21, RZ, PT ;  /* 0x000000ff1500720c */ /* 0x000fe20003f05070 */
[----:B------:R-:W-:Y:S03]  /*21e0*/  BSSY.RECONVERGENT B1, `(.L_x_27) ;  /* 0x0000007000017945 */ /* 0x000fe60003800200 */
[----:B------:R-:W-:-:S03]  /*21f0*/  ISETP.NE.AND.EX P0, PT, R0, RZ, PT, P0 ;  /* 0x000000ff0000720c */ /* 0x000fc60003f05300 */
[----:B------:R-:W0:Y:S02]  /*2200*/  POPC R11, R0 ;  /* 0x00000000000b7309 */ /* 0x000e240000000000 */
[----:B0-----:R-:W-:-:S04]  /*2210*/  IMAD.IADD R11, R10, 0x1, R11 ;  /* 0x000000010a0b7824 */ /* 0x001fc800078e020b */
[----:B------:R-:W-:-:S04]  /*2220*/  IMAD R11, R11, 0x80, R42 ;  /* 0x000000800b0b7824 */ /* 0x000fc800078e022a */
[----:B------:R-:W-:Y:S05]  /*2230*/  @!P0 BRA `(.L_x_28) ;  /* 0x0000000000048947 */ /* 0x000fea0003800000 */
[----:B------:R0:W-:Y:S02]  /*2240*/  ATOMS.MIN.S32 RZ, [R11+-0x80], R19 ;  /* 0xffff80130bff738c */ /* 0x0001e40000800200 */
.L_x_28:
[----:B------:R-:W-:Y:S05]  /*2250*/  BSYNC.RECONVERGENT B1 ;  /* 0x0000000000017941 */ /* 0x000fea0003800200 */
.L_x_27:
[----:B------:R-:W-:Y:S01]  /*2260*/  IADD3 R40, P0, PT, R41, R40, RZ ;  /* 0x0000002829287210 */ /* 0x000fe20007f1e0ff */
[----:B------:R1:W-:Y:S04]  /*2270*/  ATOMS.MIN.S32 RZ, [R11], R63 ;  /* 0x0000003f0bff738c */ /* 0x0003e80000800200 */
[----:B------:R-:W-:Y:S01]  /*2280*/  IMAD.X R39, R38, 0x1, R39, P0 ;  /* 0x0000000126277824 */ /* 0x000fe200000e0627 */
[----:B------:R1:W-:Y:S04]  /*2290*/  ATOMS.MIN.S32 RZ, [R11+0x80], R60 ;  /* 0x0000803c0bff738c */ /* 0x0003e80000800200 */
[--C-:B------:R-:W-:Y:S01]  /*22a0*/  SHF.R.U64 R0, R40, UR11, R39.reuse ;  /* 0x0000000b28007c19 */ /* 0x100fe20008001227 */
[----:B------:R1:W-:Y:S01]  /*22b0*/  ATOMS.MIN.S32 RZ, [R11+0x100], R62 ;  /* 0x0001003e0bff738c */ /* 0x0003e20000800200 */
[----:B------:R-:W-:-:S02]  /*22c0*/  SHF.R.U32.HI R10, RZ, UR11, R39 ;  /* 0x0000000bff0a7c19 */ /* 0x000fc40008011627 */
        /* <DEDUP_REMOVED lines=11> */
.L_x_7:
[----:B0-----:R-:W-:Y:S05]  /*2380*/  BSYNC.RECONVERGENT B0 ;  /* 0x0000000000007941 */ /* 0x001fea0003800200 */
.L_x_6:
[----:B------:R-:W0:Y:S01]  /*2390*/  S2R R0, SR_TID.X ;  /* 0x0000000000007919 */ /* 0x000e220000002100 */
[----:B------:R-:W2:Y:S01]  /*23a0*/  S2UR UR5, SR_CgaCtaId ;  /* 0x00000000000579c3 */ /* 0x000ea20000008800 */
[----:B------:R-:W-:Y:S01]  /*23b0*/  BSSY.RECONVERGENT B0, `(.L_x_30) ;  /* 0x0000010000007945 */ /* 0x000fe20003800200 */
[----:B------:R-:W-:-:S06]  /*23c0*/  UMOV UR4, 0x400 ;  /* 0x0000040000047882 */ /* 0x000fcc0000000000 */
[----:B------:R-:W-:Y:S01]  /*23d0*/  BAR.SYNC.DEFER_BLOCKING 0x0 ;  /* 0x0000000000007b1d */ /* 0x000fe20000010000 */
[----:B--2---:R-:W-:Y:S01]  /*23e0*/  ULEA UR4, UR5, UR4, 0x18 ;  /* 0x0000000405047291 */ /* 0x004fe2000f8ec0ff */
[----:B0-----:R-:W-:Y:S01]  /*23f0*/  LOP3.LUT R5, R0, 0x1f, RZ, 0xc0, !PT ;  /* 0x0000001f00057812 */ /* 0x001fe200078ec0ff */
[----:B------:R-:W-:-:S03]  /*2400*/  IMAD.MOV.U32 R0, RZ, RZ, R43 ;  /* 0x000000ffff007224 */ /* 0x000fc600078e002b */
[----:B------:R-:W-:-:S13]  /*2410*/  ISETP.GT.U32.AND P0, PT, R5, 0xf, PT ;  /* 0x0000000f0500780c */ /* 0x000fda0003f04070 */
.L_x_31:
[C---:B0-----:R-:W-:Y:S01]  /*2420*/  @!P0 LEA R2, R0.reuse, UR4, 0x7 ;  /* 0x0000000400028c11 */ /* 0x041fe2000f8e38ff */
[----:B------:R-:W-:-:S04]  /*2430*/  VIADD R0, R0, UR9 ;  /* 0x0000000900007c36 */ /* 0x000fc80008000000 */
[----:B------:R-:W-:Y:S01]  /*2440*/  @!P0 IMAD R2, R5, 0x4, R2 ;  /* 0x0000000405028824 */ /* 0x000fe200078e0202 */
[----:B------:R-:W-:-:S04]  /*2450*/  ISETP.GE.U32.AND P1, PT, R0, 0x40, PT ;  /* 0x000000400000780c */ /* 0x000fc80003f26070 */
[----:B------:R-:W-:Y:S04]  /*2460*/  @!P0 LDS R3, [R2] ;  /* 0x0000000002038984 */ /* 0x000fe80000000800 */
[----:B------:R-:W0:Y:S02]  /*2470*/  @!P0 LDS R4, [R2+0x40] ;  /* 0x0000400002048984 */ /* 0x000e240000000800 */
[----:B0-----:R-:W-:-:S05]  /*2480*/  @!P0 VIMNMX R3, PT, PT, R3, R4, PT ;  /* 0x0000000403038248 */ /* 0x001fca0003fe0100 */
[----:B------:R0:W-:Y:S01]  /*2490*/  @!P0 STS [R2], R3 ;  /* 0x0000000302008388 */ /* 0x0001e20000000800 */
[----:B------:R-:W-:Y:S05]  /*24a0*/  @!P1 BRA `(.L_x_31) ;  /* 0xfffffffc00dc9947 */ /* 0x000fea000383ffff */
[----:B------:R-:W-:Y:S05]  /*24b0*/  BSYNC.RECONVERGENT B0 ;  /* 0x0000000000007941 */ /* 0x000fea0003800200 */
.L_x_30:
[----:B------:R-:W-:Y:S01]  /*24c0*/  BAR.SYNC.DEFER_BLOCKING 0x0 ;  /* 0x0000000000007b1d */ /* 0x000fe20000010000 */
[----:B------:R-:W-:Y:S01]  /*24d0*/  ISETP.GT.U32.AND P0, PT, R5, 0x7, PT ;  /* 0x000000070500780c */ /* 0x000fe20003f04070 */
[----:B------:R-:W-:-:S04]  /*24e0*/  IMAD.MOV.U32 R0, RZ, RZ, R43 ;  /* 0x000000ffff007224 */ /* 0x000fc800078e002b */
[----:B------:R-:W-:Y:S08]  /*24f0*/  BSSY.RECONVERGENT B0, `(.L_x_32) ;  /* 0x000000a000007945 */ /* 0x000ff00003800200 */
.L_x_33:
[C---:B0-2---:R-:W-:Y:S01]  /*2500*/  @!P0 LEA R2, R0.reuse, UR4, 0x7 ;  /* 0x0000000400028c11 */ /* 0x045fe2000f8e38ff */
        /* <DEDUP_REMOVED lines=9> */
.L_x_32:
[----:B------:R-:W-:Y:S01]  /*25a0*/  BAR.SYNC.DEFER_BLOCKING 0x0 ;  /* 0x0000000000007b1d */ /* 0x000fe20000010000 */
[----:B------:R-:W-:Y:S01]  /*25b0*/  ISETP.GT.U32.AND P0, PT, R5, 0x3, PT ;  /* 0x000000030500780c */ /* 0x000fe20003f04070 */
[----:B------:R-:W-:-:S04]  /*25c0*/  IMAD.MOV.U32 R0, RZ, RZ, R43 ;  /* 0x000000ffff007224 */ /* 0x000fc800078e002b */
[----:B------:R-:W-:Y:S08]  /*25d0*/  BSSY.RECONVERGENT B0, `(.L_x_34) ;  /* 0x000000a000007945 */ /* 0x000ff00003800200 */
.L_x_35:
        /* <DEDUP_REMOVED lines=10> */
.L_x_34:
[----:B------:R-:W-:Y:S01]  /*2680*/  BAR.SYNC.DEFER_BLOCKING 0x0 ;  /* 0x0000000000007b1d */ /* 0x000fe20000010000 */
[----:B------:R-:W-:Y:S01]  /*2690*/  ISETP.GT.U32.AND P0, PT, R5, 0x1, PT ;  /* 0x000000010500780c */ /* 0x000fe20003f04070 */
[----:B------:R-:W-:-:S04]  /*26a0*/  IMAD.MOV.U32 R0, RZ, RZ, R43 ;  /* 0x000000ffff007224 */ /* 0x000fc800078e002b */
[----:B------:R-:W-:Y:S08]  /*26b0*/  BSSY.RECONVERGENT B0, `(.L_x_36) ;  /* 0x000000a000007945 */ /* 0x000ff00003800200 */
.L_x_37:
        /* <DEDUP_REMOVED lines=10> */
.L_x_36:
[----:B------:R-:W-:Y:S01]  /*2760*/  BAR.SYNC.DEFER_BLOCKING 0x0 ;  /* 0x0000000000007b1d */ /* 0x000fe20000010000 */
[----:B------:R-:W-:-:S05]  /*2770*/  ISETP.NE.AND P0, PT, R5, RZ, PT ;  /* 0x000000ff0500720c */ /* 0x000fca0003f05270 */
[----:B------:R-:W-:Y:S08]  /*2780*/  BSSY.RECONVERGENT B0, `(.L_x_38) ;  /* 0x0000008000007945 */ /* 0x000ff00003800200 */
.L_x_39:
[C---:B0-----:R-:W-:Y:S01]  /*2790*/  @!P0 LEA R0, R43.reuse, UR4, 0x7 ;  /* 0x000000042b008c11 */ /* 0x041fe2000f8e38ff */
[----:B------:R-:W-:-:S04]  /*27a0*/  VIADD R43, R43, UR9 ;  /* 0x000000092b2b7c36 */ /* 0x000fc80008000000 */
[----:B--2---:R-:W0:Y:S01]  /*27b0*/  @!P0 LDS.64 R2, [R0] ;  /* 0x0000000000028984 */ /* 0x004e220000000a00 */
[----:B------:R-:W-:Y:S02]  /*27c0*/  ISETP.GE.U32.AND P1, PT, R43, 0x40, PT ;  /* 0x000000402b00780c */ /* 0x000fe40003f26070 */
[----:B0-----:R-:W-:-:S05]  /*27d0*/  @!P0 VIMNMX R3, PT, PT, R2, R3, PT ;  /* 0x0000000302038248 */ /* 0x001fca0003fe0100 */
[----:B------:R0:W-:Y:S06]  /*27e0*/  @!P0 STS [R0], R3 ;  /* 0x0000000300008388 */ /* 0x0001ec0000000800 */
[----:B------:R-:W-:Y:S05]  /*27f0*/  @!P1 BRA `(.L_x_39) ;  /* 0xfffffffc00e49947 */ /* 0x000fea000383ffff */
[----:B------:R-:W-:Y:S05]  /*2800*/  BSYNC.RECONVERGENT B0 ;  /* 0x0000000000007941 */ /* 0x000fea0003800200 */
.L_x_38:
[----:B------:R-:W-:Y:S01]  /*2810*/  BAR.SYNC.DEFER_BLOCKING 0x0 ;  /* 0x0000000000007b1d */ /* 0x000fe20000010000 */
[----:B------:R-:W-:-:S13]  /*2820*/  ISETP.GE.U32.AND P0, PT, R45, 0x40, PT ;  /* 0x000000402d00780c */ /* 0x000fda0003f06070 */
[----:B------:R-:W-:Y:S05]  /*2830*/  @P0 EXIT ;  /* 0x000000000000094d */ /* 0x000fea0003800000 */
[----:B------:R-:W2:Y:S01]  /*2840*/  I2F.U32.RP R6, UR12 ;  /* 0x0000000c00067d06 */ /* 0x000ea20008209000 */
[----:B0-----:R-:W-:Y:S01]  /*2850*/  VIADD R0, R45, UR12 ;  /* 0x0000000c2d007c36 */ /* 0x001fe20008000000 */
[----:B------:R-:W-:Y:S01]  /*2860*/  ISETP.NE.U32.AND P2, PT, RZ, UR12, PT ;  /* 0x0000000cff007c0c */ /* 0x000fe2000bf45070 */
[----:B------:R-:W-:Y:S03]  /*2870*/  BSSY.RECONVERGENT B0, `(.L_x_40) ;  /* 0x000002b000007945 */ /* 0x000fe60003800200 */
[C---:B------:R-:W-:Y:S02]  /*2880*/  ISETP.GE.U32.AND P0, PT, R0.reuse, 0x40, PT ;  /* 0x000000400000780c */ /* 0x040fe40003f06070 */
[----:B------:R-:W-:Y:S02]  /*2890*/  VIMNMX.U32 R5, PT, PT, R0, 0x40, !PT ;  /* 0x0000004000057848 */ /* 0x000fe40007fe0000 */
[----:B------:R-:W-:-:S04]  /*28a0*/  SEL R4, RZ, 0x1, P0 ;  /* 0x00000001ff047807 */ /* 0x000fc80000000000 */
[----:B------:R-:W-:Y:S01]  /*28b0*/  IADD3 R5, PT, PT, R5, -R0, -R4 ;  /* 0x8000000005057210 */ /* 0x000fe20007ffe804 */
[----:B--2---:R-:W0:Y:S02]  /*28c0*/  MUFU.RCP R6, R6 ;  /* 0x0000000600067308 */ /* 0x004e240000001000 */
[----:B0-----:R-:W-:-:S06]  /*28d0*/  VIADD R2, R6, 0xffffffe ;  /* 0x0ffffffe06027836 */ /* 0x001fcc0000000000 */
[----:B------:R0:W2:Y:S02]  /*28e0*/  F2I.FTZ.U32.TRUNC.NTZ R3, R2 ;  /* 0x0000000200037305 */ /* 0x0000a4000021f000 */
[----:B0-----:R-:W-:Y:S02]  /*28f0*/  IMAD.MOV.U32 R2, RZ, RZ, RZ ;  /* 0x000000ffff027224 */ /* 0x001fe400078e00ff */
[----:B--2---:R-:W-:-:S04]  /*2900*/  IMAD.MOV R7, RZ, RZ, -R3 ;  /* 0x000000ffff077224 */ /* 0x004fc800078e0a03 */
[----:B------:R-:W-:-:S04]  /*2910*/  IMAD R7, R7, UR12, RZ ;  /* 0x0000000c07077c24 */ /* 0x000fc8000f8e02ff */
[----:B------:R-:W-:-:S06]  /*2920*/  IMAD.HI.U32 R6, R3, R7, R2 ;  /* 0x0000000703067227 */ /* 0x000fcc00078e0002 */
[----:B------:R-:W-:-:S04]  /*2930*/  IMAD.HI.U32 R3, R6, R5, RZ ;  /* 0x0000000506037227 */ /* 0x000fc800078e00ff */
[----:B------:R-:W-:-:S04]  /*2940*/  IMAD.MOV R0, RZ, RZ, -R3 ;  /* 0x000000ffff007224 */ /* 0x000fc800078e0a03 */
[----:B------:R-:W-:-:S05]  /*2950*/  IMAD R5, R0, UR12, R5 ;  /* 0x0000000c00057c24 */ /* 0x000fca000f8e0205 */
[----:B------:R-:W-:-:S13]  /*2960*/  ISETP.GE.U32.AND P0, PT, R5, UR12, PT ;  /* 0x0000000c05007c0c */ /* 0x000fda000bf06070 */
[----:B------:R-:W-:Y:S02]  /*2970*/  @P0 VIADD R5, R5, -UR12 ;  /* 0x8000000c05050c36 */ /* 0x000fe40008000000 */
[----:B------:R-:W-:-:S03]  /*2980*/  @P0 VIADD R3, R3, 0x1 ;  /* 0x0000000103030836 */ /* 0x000fc60000000000 */
[----:B------:R-:W-:-:S13]  /*2990*/  ISETP.GE.U32.AND P1, PT, R5, UR12, PT ;  /* 0x0000000c05007c0c */ /* 0x000fda000bf26070 */
[----:B------:R-:W-:Y:S01]  /*29a0*/  @P1 VIADD R3, R3, 0x1 ;  /* 0x0000000103031836 */ /* 0x000fe20000000000 */
[----:B------:R-:W-:-:S05]  /*29b0*/  @!P2 LOP3.LUT R3, RZ, UR12, RZ, 0x33, !PT ;  /* 0x0000000cff03ac12 */ /* 0x000fca000f8e33ff */
[----:B------:R-:W-:-:S05]  /*29c0*/  IMAD.IADD R0, R4, 0x1, R3 ;  /* 0x0000000104007824 */ /* 0x000fca00078e0203 */
[C---:B------:R-:W-:Y:S02]  /*29d0*/  LOP3.LUT R2, R0.reuse, 0x3, RZ, 0xc0, !PT ;  /* 0x0000000300027812 */ /* 0x040fe400078ec0ff */
[----:B------:R-:W-:Y:S02]  /*29e0*/  ISETP.GE.U32.AND P1, PT, R0, 0x3, PT ;  /* 0x000000030000780c */ /* 0x000fe40003f26070 */
[----:B------:R-:W-:-:S13]  /*29f0*/  ISETP.NE.AND P0, PT, R2, 0x3, PT ;  /* 0x000000030200780c */ /* 0x000fda0003f05270 */
[----:B------:R-:W-:Y:S05]  /*2a00*/  @!P0 BRA `(.L_x_41) ;  /* 0x0000000000448947 */ /* 0x000fea0003800000 */
[----:B------:R-:W0:Y:S01]  /*2a10*/  LDC.64 R2, c[0x0][0x390] ;  /* 0x0000e400ff027b82 */ /* 0x000e220000000a00 */
[----:B------:R-:W-:Y:S01]  /*2a20*/  VIADD R0, R0, 0x1 ;  /* 0x0000000100007836 */ /* 0x000fe20000000000 */
[----:B------:R-:W-:Y:S01]  /*2a30*/  LEA R4, R45, UR4, 0x7 ;  /* 0x000000042d047c11 */ /* 0x000fe2000f8e38ff */
[----:B------:R-:W-:-:S03]  /*2a40*/  IMAD R5, R44, 0x40, R45 ;  /* 0x000000402c057824 */ /* 0x000fc600078e022d */
[----:B------:R-:W-:-:S05]  /*2a50*/  LOP3.LUT R0, R0, 0x3, RZ, 0xc0, !PT ;  /* 0x0000000300007812 */ /* 0x000fca00078ec0ff */
[----:B------:R-:W-:Y:S02]  /*2a60*/  IMAD R45, R0, UR12, R45 ;  /* 0x0000000c002d7c24 */ /* 0x000fe4000f8e022d */
[----:B------:R-:W-:Y:S02]  /*2a70*/  IMAD.MOV R0, RZ, RZ, -R0 ;  /* 0x000000ffff007224 */ /* 0x000fe400078e0a00 */
[----:B0-----:R-:W-:-:S07]  /*2a80*/  IMAD.WIDE.U32 R2, R5, 0x4, R2 ;  /* 0x0000000405027825 */ /* 0x001fce00078e0002 */
.L_x_42:
[----:B------:R0:W2:Y:S01]  /*2a90*/  LDS R5, [R4] ;  /* 0x0000000004057984 */ /* 0x0000a20000000800 */
[----:B------:R-:W-:Y:S02]  /*2aa0*/  VIADD R0, R0, 0x1 ;  /* 0x0000000100007836 */ /* 0x000fe40000000000 */
[----:B------:R-:W-:Y:S02]  /*2ab0*/  IMAD.U32 R7, RZ, RZ, UR12 ;  /* 0x0000000cff077e24 */ /* 0x000fe4000f8e00ff */
[----:B------:R-:W-:Y:S01]  /*2ac0*/  IMAD.U32 R9, RZ, RZ, UR12 ;  /* 0x0000000cff097e24 */ /* 0x000fe2000f8e00ff */
[----:B------:R-:W-:-:S03]  /*2ad0*/  ISETP.NE.AND P0, PT, R0, RZ, PT ;  /* 0x000000ff0000720c */ /* 0x000fc60003f05270 */
[----:B0-----:R-:W-:Y:S01]  /*2ae0*/  IMAD R4, R9, 0x80, R4 ;  /* 0x0000008009047824 */ /* 0x001fe200078e0204 */
[----:B--2---:R0:W-:Y:S02]  /*2af0*/  STG.E desc[UR14][R2.64], R5 ;  /* 0x0000000502007986 */ /* 0x0041e4000c10190e */
[----:B0-----:R-:W-:-:S07]  /*2b00*/  IMAD.WIDE.U32 R2, R7, 0x4, R2 ;  /* 0x0000000407027825 */ /* 0x001fce00078e0002 */
[----:B------:R-:W-:Y:S05]  /*2b10*/  @P0 BRA `(.L_x_42) ;  /* 0xfffffffc00dc0947 */ /* 0x000fea000383ffff */
.L_x_41:
[----:B------:R-:W-:Y:S05]  /*2b20*/  BSYNC.RECONVERGENT B0 ;  /* 0x0000000000007941 */ /* 0x000fea0003800200 */
.L_x_40:
[----:B------:R-:W-:Y:S05]  /*2b30*/  @!P1 EXIT ;  /* 0x000000000000994d */ /* 0x000fea0003800000 */
[----:B-1----:R-:W0:Y:S01]  /*2b40*/  LDC.64 R10, c[0x0][0x390] ;  /* 0x0000e400ff0a7b82 */ /* 0x002e220000000a00 */
[----:B------:R-:W-:Y:S01]  /*2b50*/  IMAD R13, R44, 0x40, R45 ;  /* 0x000000402c0d7824 */ /* 0x000fe200078e022d */
[----:B------:R-:W-:Y:S01]  /*2b60*/  LEA R0, R45, UR4, 0x7 ;  /* 0x000000042d007c11 */ /* 0x000fe2000f8e38ff */
[----:B------:R-:W-:Y:S02]  /*2b70*/  IMAD.U32 R2, RZ, RZ, UR12 ;  /* 0x0000000cff027e24 */ /* 0x000fe4000f8e00ff */
[----:B------:R-:W-:Y:S02]  /*2b80*/  IMAD.U32 R4, RZ, RZ, UR12 ;  /* 0x0000000cff047e24 */ /* 0x000fe4000f8e00ff */
[--C-:B------:R-:W-:Y:S02]  /*2b90*/  IMAD R17, R2, 0x2, R13.reuse ;  /* 0x0000000202117824 */ /* 0x100fe400078e020d */
[----:B------:R-:W-:Y:S02]  /*2ba0*/  IMAD R19, R4, 0x3, R13 ;  /* 0x0000000304137824 */ /* 0x000fe400078e020d */
[----:B------:R-:W-:-:S07]  /*2bb0*/  VIADD R15, R13, UR12 ;  /* 0x0000000c0d0f7c36 */ /* 0x000fce0008000000 */
.L_x_43:
[----:B------:R-:W-:Y:S01]  /*2bc0*/  IMAD.U32 R3, RZ, RZ, UR12 ;  /* 0x0000000cff037e24 */ /* 0x000fe2000f8e00ff */
[----:B-1----:R-:W1:Y:S01]  /*2bd0*/  LDS R21, [R0] ;  /* 0x0000000000157984 */ /* 0x002e620000000800 */
[----:B------:R-:W-:Y:S02]  /*2be0*/  IMAD.U32 R5, RZ, RZ, UR12 ;  /* 0x0000000cff057e24 */ /* 0x000fe4000f8e00ff */
[----:B------:R-:W-:Y:S02]  /*2bf0*/  IMAD.U32 R7, RZ, RZ, UR12 ;  /* 0x0000000cff077e24 */ /* 0x000fe4000f8e00ff */
[--C-:B------:R-:W-:Y:S02]  /*2c00*/  IMAD R12, R3, 0x80, R0.reuse ;  /* 0x00000080030c7824 */ /* 0x100fe400078e0200 */
[--C-:B------:R-:W-:Y:S02]  /*2c10*/  IMAD R14, R5, 0x100, R0.reuse ;  /* 0x00000100050e7824 */ /* 0x100fe400078e0200 */
[----:B------:R-:W-:Y:S01]  /*2c20*/  IMAD R16, R7, 0x180, R0 ;  /* 0x0000018007107824 */ /* 0x000fe200078e0200 */
[----:B------:R2:W3:Y:S01]  /*2c30*/  LDS R23, [R12] ;  /* 0x000000000c177984 */ /* 0x0004e20000000800 */
[----:B0-----:R-:W-:-:S03]  /*2c40*/  IMAD.WIDE.U32 R2, R13, 0x4, R10 ;  /* 0x000000040d027825 */ /* 0x001fc600078e000a */
[----:B------:R0:W4:Y:S01]  /*2c50*/  LDS R25, [R14] ;  /* 0x000000000e197984 */ /* 0x0001220000000800 */
[----:B------:R-:W-:-:S03]  /*2c60*/  IMAD.WIDE.U32 R4, R15, 0x4, R10 ;  /* 0x000000040f047825 */ /* 0x000fc600078e000a */
[----:B------:R-:W5:Y:S01]  /*2c70*/  LDS R27, [R16] ;  /* 0x00000000101b7984 */ /* 0x000f620000000800 */
[----:B------:R-:W-:-:S04]  /*2c80*/  IMAD.WIDE.U32 R6, R17, 0x4, R10 ;  /* 0x0000000411067825 */ /* 0x000fc800078e000a */
[----:B------:R-:W-:-:S04]  /*2c90*/  IMAD.WIDE.U32 R8, R19, 0x4, R10 ;  /* 0x0000000413087825 */ /* 0x000fc800078e000a */
[----:B--2---:R-:W-:Y:S02]  /*2ca0*/  IMAD.U32 R12, RZ, RZ, UR12 ;  /* 0x0000000cff0c7e24 */ /* 0x004fe4000f8e00ff */
[----:B0-----:R-:W-:Y:S02]  /*2cb0*/  IMAD.U32 R14, RZ, RZ, UR12 ;  /* 0x0000000cff0e7e24 */ /* 0x001fe4000f8e00ff */
[----:B------:R-:W-:Y:S02]  /*2cc0*/  IMAD R45, R12, 0x4, R45 ;  /* 0x000000040c2d7824 */ /* 0x000fe400078e022d */
[----:B------:R-:W-:Y:S02]  /*2cd0*/  IMAD R15, R14, 0x4, R15 ;  /* 0x000000040e0f7824 */ /* 0x000fe400078e020f */
[----:B------:R-:W-:Y:S01]  /*2ce0*/  IMAD R17, R12, 0x4, R17 ;  /* 0x000000040c117824 */ /* 0x000fe200078e0211 */
[----:B------:R-:W-:Y:S01]  /*2cf0*/  ISETP.GE.U32.AND P0, PT, R45, 0x40, PT ;  /* 0x000000402d00780c */ /* 0x000fe20003f06070 */
[----:B------:R-:W-:Y:S01]  /*2d00*/  IMAD R19, R14, 0x4, R19 ;  /* 0x000000040e137824 */ /* 0x000fe200078e0213 */
[----:B-1----:R0:W-:Y:S04]  /*2d10*/  STG.E desc[UR14][R2.64], R21 ;  /* 0x0000001502007986 */ /* 0x0021e8000c10190e */
[----:B---3--:R1:W-:Y:S01]  /*2d20*/  STG.E desc[UR14][R4.64], R23 ;  /* 0x0000001704007986 */ /* 0x0083e2000c10190e */
[----:B0-----:R-:W-:-:S03]  /*2d30*/  IMAD.U32 R2, RZ, RZ, UR12 ;  /* 0x0000000cff027e24 */ /* 0x001fc6000f8e00ff */
[----:B----4-:R1:W-:Y:S01]  /*2d40*/  STG.E desc[UR14][R6.64], R25 ;  /* 0x0000001906007986 */ /* 0x0103e2000c10190e */
[----:B------:R-:W-:Y:S02]  /*2d50*/  IMAD.U32 R3, RZ, RZ, UR12 ;  /* 0x0000000cff037e24 */ /* 0x000fe4000f8e00ff */
[----:B------:R-:W-:Y:S01]  /*2d60*/  IMAD R13, R2, 0x4, R13 ;  /* 0x00000004020d7824 */ /* 0x000fe200078e020d */
[----:B-----5:R1:W-:Y:S01]  /*2d70*/  STG.E desc[UR14][R8.64], R27 ;  /* 0x0000001b08007986 */ /* 0x0203e2000c10190e */
[----:B------:R-:W-:Y:S01]  /*2d80*/  IMAD R0, R3, 0x200, R0 ;  /* 0x0000020003007824 */ /* 0x000fe200078e0200 */
[----:B------:R-:W-:Y:S06]  /*2d90*/  @!P0 BRA `(.L_x_43) ;  /* 0xfffffffc00888947 */ /* 0x000fec000383ffff */
[----:B------:R-:W-:Y:S05]  /*2da0*/  EXIT ;  /* 0x000000000000794d */ /* 0x000fea0003800000 */
        .weak           $__internal_0_$__cuda_sm20_div_u16
        .type           $__internal_0_$__cuda_sm20_div_u16,@function
        .size           $__internal_0_$__cuda_sm20_div_u16,(.L_x_45 - $__internal_0_$__cuda_sm20_div_u16)
$__internal_0_$__cuda_sm20_div_u16:
[----:B------:R-:W0:Y:S01]  /*2db0*/  I2F.U16 R2, UR5 ;  /* 0x0000000500027d06 */ /* 0x000e220008101000 */
[----:B------:R-:W-:Y:S01]  /*2dc0*/  IMAD.MOV.U32 R3, RZ, RZ, 0x4b800000 ;  /* 0x4b800000ff037424 */ /* 0x000fe200078e00ff */
[----:B------:R-:W-:-:S06]  /*2dd0*/  UISETP.NE.U32.AND UP0, UPT, UR5, URZ, UPT ;  /* 0x000000ff0500728c */ /* 0x000fcc000bf05070 */
[----:B------:R-:W-:Y:S01]  /*2de0*/  I2F.U16.RZ R0, R0 ;  /* 0x0000000000007306 */ /* 0x000fe2000010d000 */
[C---:B0-----:R-:W-:Y:S02]  /*2df0*/  FSETP.GEU.AND P1, PT, |R2|.reuse, 1.175494350822287508e-38, PT ;  /* 0x008000000200780b */ /* 0x041fe40003f2e200 */
[----:B------:R-:W-:Y:S02]  /*2e00*/  FSETP.GT.AND P0, PT, |R2|, 8.50705917302346158658e+37, PT ;  /* 0x7e8000000200780b */ /* 0x000fe40003f04200 */
[----:B------:R-:W-:-:S04]  /*2e10*/  FSEL R3, R3, 1, !P1 ;  /* 0x3f80000003037808 */ /* 0x000fc80004800000 */
[----:B------:R-:W-:Y:S02]  /*2e20*/  FSEL R3, R3, 0.25, !P0 ;  /* 0x3e80000003037808 */ /* 0x000fe40004000000 */
[----:B------:R-:W-:-:S03]  /*2e30*/  PLOP3.LUT P0, PT, PT, PT, UP0, 0x80, 0x8 ;  /* 0x000000000008781c */ /* 0x000fc60003f0f008 */
[----:B------:R-:W-:Y:S01]  /*2e40*/  FMUL R4, R2, R3 ;  /* 0x0000000302047220 */ /* 0x000fe20000400000 */
[----:B------:R-:W-:-:S05]  /*2e50*/  IMAD.MOV.U32 R2, RZ, RZ, R7 ;  /* 0x000000ffff027224 */ /* 0x000fca00078e0007 */
[----:B------:R-:W0:Y:S02]  /*2e60*/  MUFU.RCP R4, R4 ;  /* 0x0000000400047308 */ /* 0x000e240000001000 */
[----:B0-----:R-:W-:-:S04]  /*2e70*/  FMUL R3, R3, R4 ;  /* 0x0000000403037220 */ /* 0x001fc80000400000 */
[----:B------:R-:W-:-:S04]  /*2e80*/  VIADD R3, R3, 0x2 ;  /* 0x0000000203037836 */ /* 0x000fc80000000000 */
[----:B------:R-:W-:Y:S01]  /*2e90*/  FMUL.RZ R5, R0, R3 ;  /* 0x0000000300057220 */ /* 0x000fe2000040c000 */
[----:B------:R-:W-:-:S05]  /*2ea0*/  IMAD.MOV.U32 R3, RZ, RZ, 0x0 ;  /* 0x00000000ff037424 */ /* 0x000fca00078e00ff */
[----:B------:R-:W0:Y:S02]  /*2eb0*/  F2I.U32.TRUNC.NTZ R5, R5 ;  /* 0x0000000500057305 */ /* 0x000e24000020f000 */
[----:B0-----:R-:W-:Y:S01]  /*2ec0*/  LOP3.LUT R6, R5, 0xffff, RZ, 0xc0, !PT ;  /* 0x0000ffff05067812 */ /* 0x001fe200078ec0ff */
[----:B------:R-:W-:Y:S01]  /*2ed0*/  @!P0 IMAD.MOV.U32 R6, RZ, RZ, -0x1 ;  /* 0xffffffffff068424 */ /* 0x000fe200078e00ff */
[----:B------:R-:W-:Y:S06]  /*2ee0*/  RET.REL.NODEC R2 `(_Z13subgraph_kernPmiPii) ;  /* 0xffffffd002447950 */ /* 0x000fec0003c3ffff */
.L_x_44:
[----:B------:R-:W-:-:S00]  /*2ef0*/  BRA `(.L_x_44) ;  /* 0xfffffffc00fc7947 */ /* 0x000fc0000383ffff */
[----:B------:R-:W-:-:S00]  /*2f00*/  NOP ;  /* 0x0000000000007918 */ /* 0x000fc00000000000 */
[----:B------:R-:W-:-:S00]  /*2f10*/  NOP ;  /* 0x0000000000007918 */ /* 0x000fc00000000000 */
[----:B------:R-:W-:-:S00]  /*2f20*/  NOP ;  /* 0x0000000000007918 */ /* 0x000fc00000000000 */
[----:B------:R-:W-:-:S00]  /*2f30*/  NOP ;  /* 0x0000000000007918 */ /* 0x000fc00000000000 */
[----:B------:R-:W-:-:S00]  /*2f40*/  NOP ;  /* 0x0000000000007918 */ /* 0x000fc00000000000 */
[----:B------:R-:W-:-:S00]  /*2f50*/  NOP ;  /* 0x0000000000007918 */ /* 0x000fc00000000000 */
[----:B------:R-:W-:-:S00]  /*2f60*/  NOP ;  /* 0x0000000000007918 */ /* 0x000fc00000000000 */
[----:B------:R-:W-:-:S00]  /*2f70*/  NOP ;  /* 0x0000000000007918 */ /* 0x000fc00000000000 */
.L_x_45:


//--------------------- .nv.shared._Z13subgraph_kernPmiPii --------------------------
	.section	.nv.shared._Z13subgraph_kernPmiPii,"aw",@nobits
	.sectionflags	@""
	.align	4
.nv.shared._Z13subgraph_kernPmiPii:
	.zero		9216


//--------------------- .nv.shared.reserved.0     --------------------------
	.section	.nv.shared.reserved.0,"aw",@nobits
	.weak		__nv_reservedSMEM_offset_0_alias
	.size		__nv_reservedSMEM_offset_0_alias, 0, 64
	.other		__nv_reservedSMEM_offset_0_alias,@"STO_CUDA_RESERVED_SHARED STV_DEFAULT"
__nv_reservedSMEM_offset_0_alias:
	.zero		0
	.zero		64


//--------------------- .nv.constant0._Z13subgraph_kernPmiPii --------------------------
	.section	.nv.constant0._Z13subgraph_kernPmiPii,"a",@progbits
	.sectionflags	@""
	.align	4
.nv.constant0._Z13subgraph_kernPmiPii:
	.zero		924


//--------------------- SYMBOLS --------------------------

	.type		.nv.reservedSmem.offset0,@object
	.size		.nv.reservedSmem.offset0,0x4
	.type		.nv.reservedSmem.cap,@object
	.size		.nv.reservedSmem.cap,0x4
